	.target	sm_90a

	.elftype	@"ET_EXEC"


//--------------------- .note.nv.tkinfo           --------------------------
	.section	.note.nv.tkinfo,"",@"SHT_NOTE"
	.sectionflags	@"SHF_NOTE_NV_TKINFO"
	.tkinfo
        /*0018*/ 	.word	0x00000002
        /*0030*/ 	.string	""
        /*0030*/ 	.string	"ptxas"
        /*0030*/ 	.string	"Cuda compilation tools, release 13.0, V13.0.88"
        /*0030*/ 	.string	"Build cuda_13.0.r13.0/compiler.36424714_0"
        /*0030*/ 	.string	"-arch sm_90a -m 64 "



//--------------------- .note.nv.cuinfo           --------------------------
	.section	.note.nv.cuinfo,"",@"SHT_NOTE"
	.sectionflags	@"SHF_NOTE_NV_CUINFO"
        /*0018*/ 	.short	0x0002
        /*001a*/ 	.short	0x005a
        /*001c*/ 	.short	0x0082
	.zero		2


//--------------------- .nv.info                  --------------------------
	.section	.nv.info,"",@"SHT_CUDA_INFO"
	.align	4


	//----- nvinfo : EIATTR_REGCOUNT
	.align		4
        /*0000*/ 	.byte	0x04, 0x2f
        /*0002*/ 	.short	(.L_12 - .L_11)
	.align		4
.L_11:
        /*0004*/ 	.word	index@(_ZN7cutlass13device_kernelINS_4gemm6kernel13GemmUniversalIN4cute5tupleIJiiiiEEENS1_10collective13CollectiveMmaINS1_37MainloopSm90TmaGmmaWarpSpecializedFP8ILi4ENS5_IJNS4_1CILi2EEESB_NSA_ILi1EEEEEENS1_32KernelTmaWarpSpecializedPingpongEEENS5_IJNSA_ILi64EEENSA_ILi128EEESG_EEENS_12float_e4m3_tENS5_IJlSC_lEEESJ_SK_NS4_8TiledMMAINS4_8MMA_AtomIJNS4_4SM904GMMA31MMA_64x128x32_F32E4M3E4M3_SS_TNILNSO_7ScaleInE1ELSQ_1EEEEEENS4_6LayoutINS5_IJSC_SC_SC_EEENS5_IJNSA_ILi0EEESV_SV_EEEEENS5_IJNS4_10UnderscoreESY_SY_EEEEENS4_23SM90_TMA_LOAD_MULTICASTENS4_14ComposedLayoutINS4_7SwizzleILi2ELi4ELi3EEENS4_18smem_ptr_flag_bitsILi8EEENST_INS5_IJNSA_ILi8EEESG_EEENS5_IJSG_SC_EEEEEEEvNS4_8identityES11_S1B_vS1C_EENS_8epilogue10collective6detail29Sm90TmaWarpSpecializedAdapterINS1F_15DefaultEpilogueISJ_SK_SK_NS1E_6thread17LinearCombinationISJ_Li1EffLNS1J_9ScaleType4KindE0ELNS_15FloatRoundStyleE2ESJ_EENS1_15EpilogueDefaultEEEEEvvEEEEvNT_6ParamsE)
        /*0008*/ 	.word	0x000000a8


	//----- nvinfo : EIATTR_FRAME_SIZE
	.align		4
.L_12:
        /*000c*/ 	.byte	0x04, 0x11
        /*000e*/ 	.short	(.L_14 - .L_13)
	.align		4
.L_13:
        /*0010*/ 	.word	index@(_ZN7cutlass13device_kernelINS_4gemm6kernel13GemmUniversalIN4cute5tupleIJiiiiEEENS1_10collective13CollectiveMmaINS1_37MainloopSm90TmaGmmaWarpSpecializedFP8ILi4ENS5_IJNS4_1CILi2EEESB_NSA_ILi1EEEEEENS1_32KernelTmaWarpSpecializedPingpongEEENS5_IJNSA_ILi64EEENSA_ILi128EEESG_EEENS_12float_e4m3_tENS5_IJlSC_lEEESJ_SK_NS4_8TiledMMAINS4_8MMA_AtomIJNS4_4SM904GMMA31MMA_64x128x32_F32E4M3E4M3_SS_TNILNSO_7ScaleInE1ELSQ_1EEEEEENS4_6LayoutINS5_IJSC_SC_SC_EEENS5_IJNSA_ILi0EEESV_SV_EEEEENS5_IJNS4_10UnderscoreESY_SY_EEEEENS4_23SM90_TMA_LOAD_MULTICASTENS4_14ComposedLayoutINS4_7SwizzleILi2ELi4ELi3EEENS4_18smem_ptr_flag_bitsILi8EEENST_INS5_IJNSA_ILi8EEESG_EEENS5_IJSG_SC_EEEEEEEvNS4_8identityES11_S1B_vS1C_EENS_8epilogue10collective6detail29Sm90TmaWarpSpecializedAdapterINS1F_15DefaultEpilogueISJ_SK_SK_NS1E_6thread17LinearCombinationISJ_Li1EffLNS1J_9ScaleType4KindE0ELNS_15FloatRoundStyleE2ESJ_EENS1_15EpilogueDefaultEEEEEvvEEEEvNT_6ParamsE)
        /*0014*/ 	.word	0x00000000


	//----- nvinfo : EIATTR_MIN_STACK_SIZE
	.align		4
.L_14:
        /*0018*/ 	.byte	0x04, 0x12
        /*001a*/ 	.short	(.L_16 - .L_15)
	.align		4
.L_15:
        /*001c*/ 	.word	index@(_ZN7cutlass13device_kernelINS_4gemm6kernel13GemmUniversalIN4cute5tupleIJiiiiEEENS1_10collective13CollectiveMmaINS1_37MainloopSm90TmaGmmaWarpSpecializedFP8ILi4ENS5_IJNS4_1CILi2EEESB_NSA_ILi1EEEEEENS1_32KernelTmaWarpSpecializedPingpongEEENS5_IJNSA_ILi64EEENSA_ILi128EEESG_EEENS_12float_e4m3_tENS5_IJlSC_lEEESJ_SK_NS4_8TiledMMAINS4_8MMA_AtomIJNS4_4SM904GMMA31MMA_64x128x32_F32E4M3E4M3_SS_TNILNSO_7ScaleInE1ELSQ_1EEEEEENS4_6LayoutINS5_IJSC_SC_SC_EEENS5_IJNSA_ILi0EEESV_SV_EEEEENS5_IJNS4_10UnderscoreESY_SY_EEEEENS4_23SM90_TMA_LOAD_MULTICASTENS4_14ComposedLayoutINS4_7SwizzleILi2ELi4ELi3EEENS4_18smem_ptr_flag_bitsILi8EEENST_INS5_IJNSA_ILi8EEESG_EEENS5_IJSG_SC_EEEEEEEvNS4_8identityES11_S1B_vS1C_EENS_8epilogue10collective6detail29Sm90TmaWarpSpecializedAdapterINS1F_15DefaultEpilogueISJ_SK_SK_NS1E_6thread17LinearCombinationISJ_Li1EffLNS1J_9ScaleType4KindE0ELNS_15FloatRoundStyleE2ESJ_EENS1_15EpilogueDefaultEEEEEvvEEEEvNT_6ParamsE)
        /*0020*/ 	.word	0x00000000
.L_16:


//--------------------- .nv.compat                --------------------------
	.section	.nv.compat,"",@"SHT_CUDA_COMPAT_INFO"
	.align	4
        /*0000*/ 	.byte	0x02, 0x09, 0x01, 0x00, 0x02, 0x02, 0x04, 0x00, 0x02, 0x05, 0x05, 0x00, 0x03, 0x07, 0x01, 0x01
        /*0010*/ 	.byte	0x02, 0x03, 0x01, 0x00, 0x02, 0x06, 0x01, 0x00, 0x04, 0x0b, 0x08, 0x00, 0x00, 0x00, 0x00, 0x00
        /*0020*/ 	.byte	0x00, 0x00, 0x00, 0x00


//--------------------- .nv.info._ZN7cutlass13device_kernelINS_4gemm6kernel13GemmUniversalIN4cute5tupleIJiiiiEEENS1_10collective13CollectiveMmaINS1_37MainloopSm90TmaGmmaWarpSpecializedFP8ILi4ENS5_IJNS4_1CILi2EEESB_NSA_ILi1EEEEEENS1_32KernelTmaWarpSpecializedPingpongEEENS5_IJNSA_ILi64EEENSA_ILi128EEESG_EEENS_12float_e4m3_tENS5_IJlSC_lEEESJ_SK_NS4_8TiledMMAINS4_8MMA_AtomIJNS4_4SM904GMMA31MMA_64x128x32_F32E4M3E4M3_SS_TNILNSO_7ScaleInE1ELSQ_1EEEEEENS4_6LayoutINS5_IJSC_SC_SC_EEENS5_IJNSA_ILi0EEESV_SV_EEEEENS5_IJNS4_10UnderscoreESY_SY_EEEEENS4_23SM90_TMA_LOAD_MULTICASTENS4_14ComposedLayoutINS4_7SwizzleILi2ELi4ELi3EEENS4_18smem_ptr_flag_bitsILi8EEENST_INS5_IJNSA_ILi8EEESG_EEENS5_IJSG_SC_EEEEEEEvNS4_8identityES11_S1B_vS1C_EENS_8epilogue10collective6detail29Sm90TmaWarpSpecializedAdapterINS1F_15DefaultEpilogueISJ_SK_SK_NS1E_6thread17LinearCombinationISJ_Li1EffLNS1J_9ScaleType4KindE0ELNS_15FloatRoundStyleE2ESJ_EENS1_15EpilogueDefaultEEEEEvvEEEEvNT_6ParamsE --------------------------
	.section	.nv.info._ZN7cutlass13device_kernelINS_4gemm6kernel13GemmUniversalIN4cute5tupleIJiiiiEEENS1_10collective13CollectiveMmaINS1_37MainloopSm90TmaGmmaWarpSpecializedFP8ILi4ENS5_IJNS4_1CILi2EEESB_NSA_ILi1EEEEEENS1_32KernelTmaWarpSpecializedPingpongEEENS5_IJNSA_ILi64EEENSA_ILi128EEESG_EEENS_12float_e4m3_tENS5_IJlSC_lEEESJ_SK_NS4_8TiledMMAINS4_8MMA_AtomIJNS4_4SM904GMMA31MMA_64x128x32_F32E4M3E4M3_SS_TNILNSO_7ScaleInE1ELSQ_1EEEEEENS4_6LayoutINS5_IJSC_SC_SC_EEENS5_IJNSA_ILi0EEESV_SV_EEEEENS5_IJNS4_10UnderscoreESY_SY_EEEEENS4_23SM90_TMA_LOAD_MULTICASTENS4_14ComposedLayoutINS4_7SwizzleILi2ELi4ELi3EEENS4_18smem_ptr_flag_bitsILi8EEENST_INS5_IJNSA_ILi8EEESG_EEENS5_IJSG_SC_EEEEEEEvNS4_8identityES11_S1B_vS1C_EENS_8epilogue10collective6detail29Sm90TmaWarpSpecializedAdapterINS1F_15DefaultEpilogueISJ_SK_SK_NS1E_6thread17LinearCombinationISJ_Li1EffLNS1J_9ScaleType4KindE0ELNS_15FloatRoundStyleE2ESJ_EENS1_15EpilogueDefaultEEEEEvvEEEEvNT_6ParamsE,"",@"SHT_CUDA_INFO"
	.sectionflags	@""
	.align	4


	//----- nvinfo : EIATTR_CUDA_API_VERSION
	.align		4
        /*0000*/ 	.byte	0x04, 0x37
        /*0002*/ 	.short	(.L_18 - .L_17)
.L_17:
        /*0004*/ 	.word	0x00000082


	//----- nvinfo : EIATTR_KPARAM_INFO
	.align		4
.L_18:
        /*0008*/ 	.byte	0x04, 0x17
        /*000a*/ 	.short	(.L_20 - .L_19)
.L_19:
        /*000c*/ 	.word	0x00000000
        /*0010*/ 	.short	0x0000
        /*0012*/ 	.short	0x0070
        /*0014*/ 	.byte	0x00, 0xf0, 0x01, 0x10


	//----- nvinfo : EIATTR_SPARSE_MMA_MASK
	.align		4
.L_20:
        /*0018*/ 	.byte	0x03, 0x50
        /*001a*/ 	.short	0x0000


	//----- nvinfo : EIATTR_MAXREG_COUNT
	.align		4
        /*001c*/ 	.byte	0x03, 0x1b
        /*001e*/ 	.short	0x00a8


	//----- nvinfo : EIATTR_NUM_BARRIERS
	.align		4
        /*0020*/ 	.byte	0x02, 0x4c
        /*0022*/ 	.byte	0x01
	.zero		1


	//----- nvinfo : EIATTR_MERCURY_ISA_VERSION
	.align		4
        /*0024*/ 	.byte	0x03, 0x5f
        /*0026*/ 	.short	0x0101


	//----- nvinfo : EIATTR_INT_WARP_WIDE_INSTR_OFFSETS
	.align		4
        /*0028*/ 	.byte	0x04, 0x31
        /*002a*/ 	.short	(.L_22 - .L_21)


	//   ....[0]....
.L_21:
        /*002c*/ 	.word	0x00000580


	//   ....[1]....
        /*0030*/ 	.word	0x000005f0


	//   ....[2]....
        /*0034*/ 	.word	0x00000690


	//   ....[3]....
        /*0038*/ 	.word	0x000006a0


	//   ....[4]....
        /*003c*/ 	.word	0x000006b0


	//   ....[5]....
        /*0040*/ 	.word	0x000006d0


	//   ....[6]....
        /*0044*/ 	.word	0x000007f0


	//   ....[7]....
        /*0048*/ 	.word	0x00000800


	//   ....[8]....
        /*004c*/ 	.word	0x00003220


	//----- nvinfo : EIATTR_COOP_GROUP_MASK_REGIDS
	.align		4
.L_22:
        /*0050*/ 	.byte	0x04, 0x29
        /*0052*/ 	.short	(.L_24 - .L_23)


	//   ....[0]....
.L_23:
        /*0054*/ 	.word	0xffffffff


	//   ....[1]....
        /*0058*/ 	.word	0xffffffff


	//   ....[2]....
        /*005c*/ 	.word	0xffffffff


	//   ....[3]....
        /*0060*/ 	.word	0xffffffff


	//   ....[4]....
        /*0064*/ 	.word	0xffffffff


	//   ....[5]....
        /*0068*/ 	.word	0xffffffff


	//   ....[6]....
        /*006c*/ 	.word	0xffffffff


	//----- nvinfo : EIATTR_COOP_GROUP_INSTR_OFFSETS
	.align		4
.L_24:
        /*0070*/ 	.byte	0x04, 0x28
        /*0072*/ 	.short	(.L_26 - .L_25)


	//   ....[0]....
.L_25:
        /*0074*/ 	.word	0x00000050


	//   ....[1]....
        /*0078*/ 	.word	0x00000080


	//   ....[2]....
        /*007c*/ 	.word	0x00000180


	//   ....[3]....
        /*0080*/ 	.word	0x000003a0


	//   ....[4]....
        /*0084*/ 	.word	0x000003e0


	//   ....[5]....
        /*0088*/ 	.word	0x00000490


	//   ....[6]....
        /*008c*/ 	.word	0x00000980


	//----- nvinfo : EIATTR_REG_RECONFIG
	.align		4
.L_26:
        /*0090*/ 	.byte	0x01, 0x54
	.zero		2


	//----- nvinfo : EIATTR_MBARRIER_INSTR_OFFSETS
	.align		4
        /*0094*/ 	.byte	0x04, 0x39
        /*0096*/ 	.short	(.L_28 - .L_27)


	//   ....[0]....
.L_27:
        /*0098*/ 	.word	0x00000300
        /*009c*/ 	.word	0x000000ff
        /*00a0*/ 	.word	0x00000000
        /*00a4*/ 	.short	0x0100
        /*00a6*/ 	.byte	0x0a
	.zero		1


	//   ....[1]....
        /*00a8*/ 	.word	0x00000310
        /*00ac*/ 	.word	0x000000ff
        /*00b0*/ 	.word	0x00000020
        /*00b4*/ 	.short	0x0100
        /*00b6*/ 	.byte	0x0a
	.zero		1


	//   ....[2]....
        /*00b8*/ 	.word	0x00000320
        /*00bc*/ 	.word	0x000000ff
        /*00c0*/ 	.word	0x00000008
        /*00c4*/ 	.short	0x0100
        /*00c6*/ 	.byte	0x0a
	.zero		1


	//   ....[3]....
        /*00c8*/ 	.word	0x00000330
        /*00cc*/ 	.word	0x000000ff
        /*00d0*/ 	.word	0x00000028
        /*00d4*/ 	.short	0x0100
        /*00d6*/ 	.byte	0x0a
	.zero		1


	//   ....[4]....
        /*00d8*/ 	.word	0x00000340
        /*00dc*/ 	.word	0x000000ff
        /*00e0*/ 	.word	0x00000010
        /*00e4*/ 	.short	0x0100
        /*00e6*/ 	.byte	0x0a
	.zero		1


	//   ....[5]....
        /*00e8*/ 	.word	0x00000350
        /*00ec*/ 	.word	0x000000ff
        /*00f0*/ 	.word	0x00000030
        /*00f4*/ 	.short	0x0100
        /*00f6*/ 	.byte	0x0a
	.zero		1


	//   ....[6]....
        /*00f8*/ 	.word	0x00000360
        /*00fc*/ 	.word	0x000000ff
        /*0100*/ 	.word	0x00000018
        /*0104*/ 	.short	0x0100
        /*0106*/ 	.byte	0x0a
	.zero		1


	//   ....[7]....
        /*0108*/ 	.word	0x00000370
        /*010c*/ 	.word	0x000000ff
        /*0110*/ 	.word	0x00000038
        /*0114*/ 	.short	0x0100
        /*0116*/ 	.byte	0x0a
	.zero		1


	//   ....[8]....
        /*0118*/ 	.word	0x00000840
        /*011c*/ 	.word	0x000000ff
        /*0120*/ 	.word	0x00000070
        /*0124*/ 	.short	0x0100
        /*0126*/ 	.byte	0x0e
	.zero		1


	//   ....[9]....
        /*0128*/ 	.word	0x00000890
        /*012c*/ 	.word	0x000000ff
        /*0130*/ 	.word	0x00000078
        /*0134*/ 	.short	0x0100
        /*0136*/ 	.byte	0x0e
	.zero		1


	//   ....[10]....
        /*0138*/ 	.word	0x000008c0
        /*013c*/ 	.word	0x000000ff
        /*0140*/ 	.word	0x00000050
        /*0144*/ 	.short	0x0100
        /*0146*/ 	.byte	0x0f
	.zero		1


	//   ....[11]....
        /*0148*/ 	.word	0x00000910
        /*014c*/ 	.word	0x000000ff
        /*0150*/ 	.word	0x00000058
        /*0154*/ 	.short	0x0100
        /*0156*/ 	.byte	0x0f
	.zero		1


	//   ....[12]....
        /*0158*/ 	.word	0x00000920
        /*015c*/ 	.word	0x000000ff
        /*0160*/ 	.word	0x00000060
        /*0164*/ 	.short	0x0100
        /*0166*/ 	.byte	0x0f
	.zero		1


	//   ....[13]....
        /*0168*/ 	.word	0x00000930
        /*016c*/ 	.word	0x000000ff
        /*0170*/ 	.word	0x00000068
        /*0174*/ 	.short	0x0100
        /*0176*/ 	.byte	0x0f
	.zero		1


	//   ....[14]....
        /*0178*/ 	.word	0x00001750
        /*017c*/ 	.word	0x0000000f
        /*0180*/ 	.word	0xfffffff8
        /*0184*/ 	.short	0x010a
        /*0186*/ 	.byte	0x3f
	.zero		1


	//   ....[15]....
        /*0188*/ 	.word	0x00001c30
        /*018c*/ 	.word	0x000000ff
        /*0190*/ 	.word	0x00000000
        /*0194*/ 	.short	0x010a
        /*0196*/ 	.byte	0x04
	.zero		1


	//   ....[16]....
        /*0198*/ 	.word	0x00001c70
        /*019c*/ 	.word	0x000000ff
        /*01a0*/ 	.word	0x00000000
        /*01a4*/ 	.short	0x010a
        /*01a6*/ 	.byte	0x04
	.zero		1


	//   ....[17]....
        /*01a8*/ 	.word	0x00002570
        /*01ac*/ 	.word	0x000000ff
        /*01b0*/ 	.word	0x00000000
        /*01b4*/ 	.short	0x010a
        /*01b6*/ 	.byte	0x0f
	.zero		1


	//   ....[18]....
        /*01b8*/ 	.word	0x000025b0
        /*01bc*/ 	.word	0x000000ff
        /*01c0*/ 	.word	0x00000000
        /*01c4*/ 	.short	0x010a
        /*01c6*/ 	.byte	0x0f
	.zero		1


	//   ....[19]....
        /*01c8*/ 	.word	0x00002c20
        /*01cc*/ 	.word	0x00000093
        /*01d0*/ 	.word	0x00000000
        /*01d4*/ 	.short	0x0101
        /*01d6*/ 	.byte	0x3f
	.zero		1


	//   ....[20]....
        /*01d8*/ 	.word	0x00003190
        /*01dc*/ 	.word	0x00000095
        /*01e0*/ 	.word	0x00000000
        /*01e4*/ 	.short	0x0101
        /*01e6*/ 	.byte	0x1f
	.zero		1


	//   ....[21]....
        /*01e8*/ 	.word	0x000032a0
        /*01ec*/ 	.word	0x0000000d
        /*01f0*/ 	.word	0x00000000
        /*01f4*/ 	.short	0x0101
        /*01f6*/ 	.byte	0x3f
	.zero		1


	//   ....[22]....
        /*01f8*/ 	.word	0x00003310
        /*01fc*/ 	.word	0x0000000f
        /*0200*/ 	.word	0x00000008
        /*0204*/ 	.short	0x010a
        /*0206*/ 	.byte	0x3f
	.zero		1


	//   ....[23]....
        /*0208*/ 	.word	0x00007b30
        /*020c*/ 	.word	0x00000010
        /*0210*/ 	.word	0x00000000
        /*0214*/ 	.short	0x0101
        /*0216*/ 	.byte	0x1f
	.zero		1


	//   ....[24]....
        /*0218*/ 	.word	0x000086d0
        /*021c*/ 	.word	0x0000000d
        /*0220*/ 	.word	0x00000020
        /*0224*/ 	.short	0x010a
        /*0226*/ 	.byte	0x3f
	.zero		1


	//   ....[25]....
        /*0228*/ 	.word	0x00008aa0
        /*022c*/ 	.word	0x00000004
        /*0230*/ 	.word	0x00000078
        /*0234*/ 	.short	0x0101
        /*0236*/ 	.byte	0x3f
	.zero		1


	//   ....[26]....
        /*0238*/ 	.word	0x00009210
        /*023c*/ 	.word	0x00000005
        /*0240*/ 	.word	0x00000000
        /*0244*/ 	.short	0x010a
        /*0246*/ 	.byte	0x3f
	.zero		1


	//   ....[27]....
        /*0248*/ 	.word	0x00009290
        /*024c*/ 	.word	0x00000007
        /*0250*/ 	.word	0x00000000
        /*0254*/ 	.short	0x010a
        /*0256*/ 	.byte	0x3f
	.zero		1


	//   ....[28]....
        /*0258*/ 	.word	0x00009320
        /*025c*/ 	.word	0x00000006
        /*0260*/ 	.word	0x00000000
        /*0264*/ 	.short	0x010a
        /*0266*/ 	.byte	0x3f
	.zero		1


	//   ....[29]....
        /*0268*/ 	.word	0x000093b0
        /*026c*/ 	.word	0x00000003
        /*0270*/ 	.word	0x00000000
        /*0274*/ 	.short	0x010a
        /*0276*/ 	.byte	0x3f
	.zero		1


	//   ....[30]....
        /*0278*/ 	.word	0x00009410
        /*027c*/ 	.word	0x0000000f
        /*0280*/ 	.word	0xfffffff8
        /*0284*/ 	.short	0x010a
        /*0286*/ 	.byte	0x3f
	.zero		1


	//   ....[31]....
        /*0288*/ 	.word	0x00009470
        /*028c*/ 	.word	0x0000000d
        /*0290*/ 	.word	0x00000000
        /*0294*/ 	.short	0x010a
        /*0296*/ 	.byte	0x3f
	.zero		1


	//   ....[32]....
        /*0298*/ 	.word	0x000094d0
        /*029c*/ 	.word	0x00000093
        /*02a0*/ 	.word	0x00000000
        /*02a4*/ 	.short	0x010a
        /*02a6*/ 	.byte	0x3f
	.zero		1


	//   ....[33]....
        /*02a8*/ 	.word	0x00009520
        /*02ac*/ 	.word	0x0000000f
        /*02b0*/ 	.word	0x00000008
        /*02b4*/ 	.short	0x010a
        /*02b6*/ 	.byte	0x3f
	.zero		1


	//   ....[34]....
        /*02b8*/ 	.word	0x000095f0
        /*02bc*/ 	.word	0x0000000d
        /*02c0*/ 	.word	0x00000020
        /*02c4*/ 	.short	0x010a
        /*02c6*/ 	.byte	0x3f
	.zero		1


	//   ....[35]....
        /*02c8*/ 	.word	0x000096d0
        /*02cc*/ 	.word	0x00000005
        /*02d0*/ 	.word	0x00000000
        /*02d4*/ 	.short	0x010a
        /*02d6*/ 	.byte	0x3f
	.zero		1


	//   ....[36]....
        /*02d8*/ 	.word	0x00009720
        /*02dc*/ 	.word	0x00000007
        /*02e0*/ 	.word	0x00000000
        /*02e4*/ 	.short	0x010a
        /*02e6*/ 	.byte	0x3f
	.zero		1


	//   ....[37]....
        /*02e8*/ 	.word	0x00009770
        /*02ec*/ 	.word	0x00000006
        /*02f0*/ 	.word	0x00000000
        /*02f4*/ 	.short	0x010a
        /*02f6*/ 	.byte	0x3f
	.zero		1


	//----- nvinfo : EIATTR_NUM_MBARRIERS
	.align		4
.L_28:
        /*02f8*/ 	.byte	0x03, 0x38
        /*02fa*/ 	.short	0x000e


	//----- nvinfo : EIATTR_EXIT_INSTR_OFFSETS
	.align		4
        /*02fc*/ 	.byte	0x04, 0x1c
        /*02fe*/ 	.short	(.L_30 - .L_29)


	//   ....[0]....
.L_29:
        /*0300*/ 	.word	0x00001440


	//   ....[1]....
        /*0304*/ 	.word	0x000014a0


	//   ....[2]....
        /*0308*/ 	.word	0x000082e0


	//   ....[3]....
        /*030c*/ 	.word	0x00008310


	//   ....[4]....
        /*0310*/ 	.word	0x00009400


	//----- nvinfo : EIATTR_MAX_THREADS
	.align		4
.L_30:
        /*0314*/ 	.byte	0x04, 0x05
        /*0316*/ 	.short	(.L_32 - .L_31)
.L_31:
        /*0318*/ 	.word	0x00000180
        /*031c*/ 	.word	0x00000001
        /*0320*/ 	.word	0x00000001


	//----- nvinfo : EIATTR_CRS_STACK_SIZE
	.align		4
.L_32:
        /*0324*/ 	.byte	0x04, 0x1e
        /*0326*/ 	.short	(.L_34 - .L_33)
.L_33:
        /*0328*/ 	.word	0x00000000


	//----- nvinfo : EIATTR_CBANK_PARAM_SIZE
	.align		4
.L_34:
        /*032c*/ 	.byte	0x03, 0x19
        /*032e*/ 	.short	0x0470


	//----- nvinfo : EIATTR_PARAM_CBANK
	.align		4
        /*0330*/ 	.byte	0x04, 0x0a
        /*0332*/ 	.short	(.L_36 - .L_35)
	.align		4
.L_35:
        /*0334*/ 	.word	index@(.nv.constant0._ZN7cutlass13device_kernelINS_4gemm6kernel13GemmUniversalIN4cute5tupleIJiiiiEEENS1_10collective13CollectiveMmaINS1_37MainloopSm90TmaGmmaWarpSpecializedFP8ILi4ENS5_IJNS4_1CILi2EEESB_NSA_ILi1EEEEEENS1_32KernelTmaWarpSpecializedPingpongEEENS5_IJNSA_ILi64EEENSA_ILi128EEESG_EEENS_12float_e4m3_tENS5_IJlSC_lEEESJ_SK_NS4_8TiledMMAINS4_8MMA_AtomIJNS4_4SM904GMMA31MMA_64x128x32_F32E4M3E4M3_SS_TNILNSO_7ScaleInE1ELSQ_1EEEEEENS4_6LayoutINS5_IJSC_SC_SC_EEENS5_IJNSA_ILi0EEESV_SV_EEEEENS5_IJNS4_10UnderscoreESY_SY_EEEEENS4_23SM90_TMA_LOAD_MULTICASTENS4_14ComposedLayoutINS4_7SwizzleILi2ELi4ELi3EEENS4_18smem_ptr_flag_bitsILi8EEENST_INS5_IJNSA_ILi8EEESG_EEENS5_IJSG_SC_EEEEEEEvNS4_8identityES11_S1B_vS1C_EENS_8epilogue10collective6detail29Sm90TmaWarpSpecializedAdapterINS1F_15DefaultEpilogueISJ_SK_SK_NS1E_6thread17LinearCombinationISJ_Li1EffLNS1J_9ScaleType4KindE0ELNS_15FloatRoundStyleE2ESJ_EENS1_15EpilogueDefaultEEEEEvvEEEEvNT_6ParamsE)
        /*0338*/ 	.short	0x0210
        /*033a*/ 	.short	0x0470


	//----- nvinfo : EIATTR_SW_WAR
	.align		4
.L_36:
        /*033c*/ 	.byte	0x04, 0x36
        /*033e*/ 	.short	(.L_38 - .L_37)
.L_37:
        /*0340*/ 	.word	0x00000008
.L_38:


//--------------------- .nv.callgraph             --------------------------
	.section	.nv.callgraph,"",@"SHT_CUDA_CALLGRAPH"
	.align	4
	.sectionentsize	8
	.align		4
        /*0000*/ 	.word	0x00000000
	.align		4
        /*0004*/ 	.word	0xffffffff
	.align		4
        /*0008*/ 	.word	0x00000000
	.align		4
        /*000c*/ 	.word	0xfffffffe
	.align		4
        /*0010*/ 	.word	0x00000000
	.align		4
        /*0014*/ 	.word	0xfffffffd
	.align		4
        /*0018*/ 	.word	0x00000000
	.align		4
        /*001c*/ 	.word	0xfffffffc


//--------------------- .nv.constant4             --------------------------
	.section	.nv.constant4,"a",@progbits
	.align	8
	.align		8
.nv.constant4:
        /*0000*/ 	.dword	_ZN39_INTERNAL_035ad8d5_4_k_cu_ed84022f_37134cuda3std3__45__cpo5beginE
	.align		8
        /*0008*/ 	.dword	_ZN39_INTERNAL_035ad8d5_4_k_cu_ed84022f_37134cuda3std3__45__cpo3endE
	.align		8
        /*0010*/ 	.dword	_ZN39_INTERNAL_035ad8d5_4_k_cu_ed84022f_37134cuda3std3__45__cpo6cbeginE
	.align		8
        /*0018*/ 	.dword	_ZN39_INTERNAL_035ad8d5_4_k_cu_ed84022f_37134cuda3std3__45__cpo4cendE
	.align		8
        /*0020*/ 	.dword	_ZN39_INTERNAL_035ad8d5_4_k_cu_ed84022f_37134cuda3std3__441_GLOBAL__N__035ad8d5_4_k_cu_ed84022f_37136ignoreE
	.align		8
        /*0028*/ 	.dword	_ZN39_INTERNAL_035ad8d5_4_k_cu_ed84022f_37134cuda3std3__419piecewise_constructE
	.align		8
        /*0030*/ 	.dword	_ZN39_INTERNAL_035ad8d5_4_k_cu_ed84022f_37134cuda3std3__48in_placeE
	.align		8
        /*0038*/ 	.dword	_ZN39_INTERNAL_035ad8d5_4_k_cu_ed84022f_37134cuda3std6ranges3__45__cpo4swapE
	.align		8
        /*0040*/ 	.dword	_ZN39_INTERNAL_035ad8d5_4_k_cu_ed84022f_37134cuda3std6ranges3__45__cpo9iter_moveE
	.align		8
        /*0048*/ 	.dword	_ZN39_INTERNAL_035ad8d5_4_k_cu_ed84022f_37134cute7productE
	.align		8
        /*0050*/ 	.dword	_ZN39_INTERNAL_035ad8d5_4_k_cu_ed84022f_37134cute1_E


//--------------------- .text._ZN7cutlass13device_kernelINS_4gemm6kernel13GemmUniversalIN4cute5tupleIJiiiiEEENS1_10collective13CollectiveMmaINS1_37MainloopSm90TmaGmmaWarpSpecializedFP8ILi4ENS5_IJNS4_1CILi2EEESB_NSA_ILi1EEEEEENS1_32KernelTmaWarpSpecializedPingpongEEENS5_IJNSA_ILi64EEENSA_ILi128EEESG_EEENS_12float_e4m3_tENS5_IJlSC_lEEESJ_SK_NS4_8TiledMMAINS4_8MMA_AtomIJNS4_4SM904GMMA31MMA_64x128x32_F32E4M3E4M3_SS_TNILNSO_7ScaleInE1ELSQ_1EEEEEENS4_6LayoutINS5_IJSC_SC_SC_EEENS5_IJNSA_ILi0EEESV_SV_EEEEENS5_IJNS4_10UnderscoreESY_SY_EEEEENS4_23SM90_TMA_LOAD_MULTICASTENS4_14ComposedLayoutINS4_7SwizzleILi2ELi4ELi3EEENS4_18smem_ptr_flag_bitsILi8EEENST_INS5_IJNSA_ILi8EEESG_EEENS5_IJSG_SC_EEEEEEEvNS4_8identityES11_S1B_vS1C_EENS_8epilogue10collective6detail29Sm90TmaWarpSpecializedAdapterINS1F_15DefaultEpilogueISJ_SK_SK_NS1E_6thread17LinearCombinationISJ_Li1EffLNS1J_9ScaleType4KindE0ELNS_15FloatRoundStyleE2ESJ_EENS1_15EpilogueDefaultEEEEEvvEEEEvNT_6ParamsE --------------------------
	.section	.text._ZN7cutlass13device_kernelINS_4gemm6kernel13GemmUniversalIN4cute5tupleIJiiiiEEENS1_10collective13CollectiveMmaINS1_37MainloopSm90TmaGmmaWarpSpecializedFP8ILi4ENS5_IJNS4_1CILi2EEESB_NSA_ILi1EEEEEENS1_32KernelTmaWarpSpecializedPingpongEEENS5_IJNSA_ILi64EEENSA_ILi128EEESG_EEENS_12float_e4m3_tENS5_IJlSC_lEEESJ_SK_NS4_8TiledMMAINS4_8MMA_AtomIJNS4_4SM904GMMA31MMA_64x128x32_F32E4M3E4M3_SS_TNILNSO_7ScaleInE1ELSQ_1EEEEEENS4_6LayoutINS5_IJSC_SC_SC_EEENS5_IJNSA_ILi0EEESV_SV_EEEEENS5_IJNS4_10UnderscoreESY_SY_EEEEENS4_23SM90_TMA_LOAD_MULTICASTENS4_14ComposedLayoutINS4_7SwizzleILi2ELi4ELi3EEENS4_18smem_ptr_flag_bitsILi8EEENST_INS5_IJNSA_ILi8EEESG_EEENS5_IJSG_SC_EEEEEEEvNS4_8identityES11_S1B_vS1C_EENS_8epilogue10collective6detail29Sm90TmaWarpSpecializedAdapterINS1F_15DefaultEpilogueISJ_SK_SK_NS1E_6thread17LinearCombinationISJ_Li1EffLNS1J_9ScaleType4KindE0ELNS_15FloatRoundStyleE2ESJ_EENS1_15EpilogueDefaultEEEEEvvEEEEvNT_6ParamsE,"ax",@progbits
	.align	128
.text._ZN7cutlass13device_kernelINS_4gemm6kernel13GemmUniversalIN4cute5tupleIJiiiiEEENS1_10collective13CollectiveMmaINS1_37MainloopSm90TmaGmmaWarpSpecializedFP8ILi4ENS5_IJNS4_1CILi2EEESB_NSA_ILi1EEEEEENS1_32KernelTmaWarpSpecializedPingpongEEENS5_IJNSA_ILi64EEENSA_ILi128EEESG_EEENS_12float_e4m3_tENS5_IJlSC_lEEESJ_SK_NS4_8TiledMMAINS4_8MMA_AtomIJNS4_4SM904GMMA31MMA_64x128x32_F32E4M3E4M3_SS_TNILNSO_7ScaleInE1ELSQ_1EEEEEENS4_6LayoutINS5_IJSC_SC_SC_EEENS5_IJNSA_ILi0EEESV_SV_EEEEENS5_IJNS4_10UnderscoreESY_SY_EEEEENS4_23SM90_TMA_LOAD_MULTICASTENS4_14ComposedLayoutINS4_7SwizzleILi2ELi4ELi3EEENS4_18smem_ptr_flag_bitsILi8EEENST_INS5_IJNSA_ILi8EEESG_EEENS5_IJSG_SC_EEEEEEEvNS4_8identityES11_S1B_vS1C_EENS_8epilogue10collective6detail29Sm90TmaWarpSpecializedAdapterINS1F_15DefaultEpilogueISJ_SK_SK_NS1E_6thread17LinearCombinationISJ_Li1EffLNS1J_9ScaleType4KindE0ELNS_15FloatRoundStyleE2ESJ_EENS1_15EpilogueDefaultEEEEEvvEEEEvNT_6ParamsE:
        .type           _ZN7cutlass13device_kernelINS_4gemm6kernel13GemmUniversalIN4cute5tupleIJiiiiEEENS1_10collective13CollectiveMmaINS1_37MainloopSm90TmaGmmaWarpSpecializedFP8ILi4ENS5_IJNS4_1CILi2EEESB_NSA_ILi1EEEEEENS1_32KernelTmaWarpSpecializedPingpongEEENS5_IJNSA_ILi64EEENSA_ILi128EEESG_EEENS_12float_e4m3_tENS5_IJlSC_lEEESJ_SK_NS4_8TiledMMAINS4_8MMA_AtomIJNS4_4SM904GMMA31MMA_64x128x32_F32E4M3E4M3_SS_TNILNSO_7ScaleInE1ELSQ_1EEEEEENS4_6LayoutINS5_IJSC_SC_SC_EEENS5_IJNSA_ILi0EEESV_SV_EEEEENS5_IJNS4_10UnderscoreESY_SY_EEEEENS4_23SM90_TMA_LOAD_MULTICASTENS4_14ComposedLayoutINS4_7SwizzleILi2ELi4ELi3EEENS4_18smem_ptr_flag_bitsILi8EEENST_INS5_IJNSA_ILi8EEESG_EEENS5_IJSG_SC_EEEEEEEvNS4_8identityES11_S1B_vS1C_EENS_8epilogue10collective6detail29Sm90TmaWarpSpecializedAdapterINS1F_15DefaultEpilogueISJ_SK_SK_NS1E_6thread17LinearCombinationISJ_Li1EffLNS1J_9ScaleType4KindE0ELNS_15FloatRoundStyleE2ESJ_EENS1_15EpilogueDefaultEEEEEvvEEEEvNT_6ParamsE,@function
        .size           _ZN7cutlass13device_kernelINS_4gemm6kernel13GemmUniversalIN4cute5tupleIJiiiiEEENS1_10collective13CollectiveMmaINS1_37MainloopSm90TmaGmmaWarpSpecializedFP8ILi4ENS5_IJNS4_1CILi2EEESB_NSA_ILi1EEEEEENS1_32KernelTmaWarpSpecializedPingpongEEENS5_IJNSA_ILi64EEENSA_ILi128EEESG_EEENS_12float_e4m3_tENS5_IJlSC_lEEESJ_SK_NS4_8TiledMMAINS4_8MMA_AtomIJNS4_4SM904GMMA31MMA_64x128x32_F32E4M3E4M3_SS_TNILNSO_7ScaleInE1ELSQ_1EEEEEENS4_6LayoutINS5_IJSC_SC_SC_EEENS5_IJNSA_ILi0EEESV_SV_EEEEENS5_IJNS4_10UnderscoreESY_SY_EEEEENS4_23SM90_TMA_LOAD_MULTICASTENS4_14ComposedLayoutINS4_7SwizzleILi2ELi4ELi3EEENS4_18smem_ptr_flag_bitsILi8EEENST_INS5_IJNSA_ILi8EEESG_EEENS5_IJSG_SC_EEEEEEEvNS4_8identityES11_S1B_vS1C_EENS_8epilogue10collective6detail29Sm90TmaWarpSpecializedAdapterINS1F_15DefaultEpilogueISJ_SK_SK_NS1E_6thread17LinearCombinationISJ_Li1EffLNS1J_9ScaleType4KindE0ELNS_15FloatRoundStyleE2ESJ_EENS1_15EpilogueDefaultEEEEEvvEEEEvNT_6ParamsE,(.L_x_207 - _ZN7cutlass13device_kernelINS_4gemm6kernel13GemmUniversalIN4cute5tupleIJiiiiEEENS1_10collective13CollectiveMmaINS1_37MainloopSm90TmaGmmaWarpSpecializedFP8ILi4ENS5_IJNS4_1CILi2EEESB_NSA_ILi1EEEEEENS1_32KernelTmaWarpSpecializedPingpongEEENS5_IJNSA_ILi64EEENSA_ILi128EEESG_EEENS_12float_e4m3_tENS5_IJlSC_lEEESJ_SK_NS4_8TiledMMAINS4_8MMA_AtomIJNS4_4SM904GMMA31MMA_64x128x32_F32E4M3E4M3_SS_TNILNSO_7ScaleInE1ELSQ_1EEEEEENS4_6LayoutINS5_IJSC_SC_SC_EEENS5_IJNSA_ILi0EEESV_SV_EEEEENS5_IJNS4_10UnderscoreESY_SY_EEEEENS4_23SM90_TMA_LOAD_MULTICASTENS4_14ComposedLayoutINS4_7SwizzleILi2ELi4ELi3EEENS4_18smem_ptr_flag_bitsILi8EEENST_INS5_IJNSA_ILi8EEESG_EEENS5_IJSG_SC_EEEEEEEvNS4_8identityES11_S1B_vS1C_EENS_8epilogue10collective6detail29Sm90TmaWarpSpecializedAdapterINS1F_15DefaultEpilogueISJ_SK_SK_NS1E_6thread17LinearCombinationISJ_Li1EffLNS1J_9ScaleType4KindE0ELNS_15FloatRoundStyleE2ESJ_EENS1_15EpilogueDefaultEEEEEvvEEEEvNT_6ParamsE)
        .other          _ZN7cutlass13device_kernelINS_4gemm6kernel13GemmUniversalIN4cute5tupleIJiiiiEEENS1_10collective13CollectiveMmaINS1_37MainloopSm90TmaGmmaWarpSpecializedFP8ILi4ENS5_IJNS4_1CILi2EEESB_NSA_ILi1EEEEEENS1_32KernelTmaWarpSpecializedPingpongEEENS5_IJNSA_ILi64EEENSA_ILi128EEESG_EEENS_12float_e4m3_tENS5_IJlSC_lEEESJ_SK_NS4_8TiledMMAINS4_8MMA_AtomIJNS4_4SM904GMMA31MMA_64x128x32_F32E4M3E4M3_SS_TNILNSO_7ScaleInE1ELSQ_1EEEEEENS4_6LayoutINS5_IJSC_SC_SC_EEENS5_IJNSA_ILi0EEESV_SV_EEEEENS5_IJNS4_10UnderscoreESY_SY_EEEEENS4_23SM90_TMA_LOAD_MULTICASTENS4_14ComposedLayoutINS4_7SwizzleILi2ELi4ELi3EEENS4_18smem_ptr_flag_bitsILi8EEENST_INS5_IJNSA_ILi8EEESG_EEENS5_IJSG_SC_EEEEEEEvNS4_8identityES11_S1B_vS1C_EENS_8epilogue10collective6detail29Sm90TmaWarpSpecializedAdapterINS1F_15DefaultEpilogueISJ_SK_SK_NS1E_6thread17LinearCombinationISJ_Li1EffLNS1J_9ScaleType4KindE0ELNS_15FloatRoundStyleE2ESJ_EENS1_15EpilogueDefaultEEEEEvvEEEEvNT_6ParamsE,@"STO_CUDA_ENTRY STV_DEFAULT"
_ZN7cutlass13device_kernelINS_4gemm6kernel13GemmUniversalIN4cute5tupleIJiiiiEEENS1_10collective13CollectiveMmaINS1_37MainloopSm90TmaGmmaWarpSpecializedFP8ILi4ENS5_IJNS4_1CILi2EEESB_NSA_ILi1EEEEEENS1_32KernelTmaWarpSpecializedPingpongEEENS5_IJNSA_ILi64EEENSA_ILi128EEESG_EEENS_12float_e4m3_tENS5_IJlSC_lEEESJ_SK_NS4_8TiledMMAINS4_8MMA_AtomIJNS4_4SM904GMMA31MMA_64x128x32_F32E4M3E4M3_SS_TNILNSO_7ScaleInE1ELSQ_1EEEEEENS4_6LayoutINS5_IJSC_SC_SC_EEENS5_IJNSA_ILi0EEESV_SV_EEEEENS5_IJNS4_10UnderscoreESY_SY_EEEEENS4_23SM90_TMA_LOAD_MULTICASTENS4_14ComposedLayoutINS4_7SwizzleILi2ELi4ELi3EEENS4_18smem_ptr_flag_bitsILi8EEENST_INS5_IJNSA_ILi8EEESG_EEENS5_IJSG_SC_EEEEEEEvNS4_8identityES11_S1B_vS1C_EENS_8epilogue10collective6detail29Sm90TmaWarpSpecializedAdapterINS1F_15DefaultEpilogueISJ_SK_SK_NS1E_6thread17LinearCombinationISJ_Li1EffLNS1J_9ScaleType4KindE0ELNS_15FloatRoundStyleE2ESJ_EENS1_15EpilogueDefaultEEEEEvvEEEEvNT_6ParamsE:
[----:B------:R-:W-:Y:S01]  /*0000*/  LDC R1, c[0x0][0x28] ;  /* 0x00000a00ff017b82 */ /* 0x000fe20000000800 */
[----:B------:R-:W0:Y:S01]  /*0010*/  S2R R8, SR_TID.X ;  /* 0x0000000000087919 */ /* 0x000e220000002100 */
[----:B------:R-:W-:Y:S01]  /*0020*/  ELECT P0, URZ, PT ;  /* 0x00000000003f782f */ /* 0x000fe20003800000 */
[----:B------:R-:W-:Y:S01]  /*0030*/  BSSY B0, `(.L_x_0) ;  /* 0x0000014000007945 */ /* 0x000fe20003800000 */
[----:B0-----:R-:W-:-:S05]  /*0040*/  SHF.R.U32.HI R0, RZ, 0x5, R8 ;  /* 0x00000005ff007819 */ /* 0x001fca0000011608 */
[----:B------:R-:W0:Y:S02]  /*0050*/  SHFL.IDX PT, R2, R0, RZ, 0x1f ;  /* 0x00001fff00027589 */ /* 0x000e2400000e0000 */
[----:B0-----:R-:W-:Y:S02]  /*0060*/  R2UR UR6, R2 ;  /* 0x00000000020672ca */ /* 0x001fe400000e0000 */
[----:B------:R-:W-:-:S05]  /*0070*/  SHF.R.U32.HI R2, RZ, 0x7, R8 ;  /* 0x00000007ff027819 */ /* 0x000fca0000011608 */
[----:B------:R0:W1:Y:S06]  /*0080*/  SHFL.IDX PT, R3, R2, RZ, 0x1f ;  /* 0x00001fff02037589 */ /* 0x00006c00000e0000 */
[----:B------:R-:W-:Y:S02]  /*0090*/  USHF.R.S32.HI UR4, URZ, 0x1f, UR6 ;  /* 0x0000001f3f047899 */ /* 0x000fe40008011406 */
[----:B------:R-:W-:Y:S02]  /*00a0*/  ISETP.NE.OR P0, PT, RZ, UR6, !P0 ;  /* 0x00000006ff007c0c */ /* 0x000fe4000c705670 */
[----:B------:R-:W-:-:S04]  /*00b0*/  ULEA.HI UR4, UR4, UR6, URZ, 0x2 ;  /* 0x0000000604047291 */ /* 0x000fc8000f8f103f */
[----:B------:R-:W-:-:S04]  /*00c0*/  ULOP3.LUT UR4, UR4, 0xfffffffc, URZ, 0xc0, !UPT ;  /* 0xfffffffc04047892 */ /* 0x000fc8000f8ec03f */
[----:B------:R-:W-:-:S03]  /*00d0*/  UIADD3 UR6, UR6, -UR4, URZ ;  /* 0x8000000406067290 */ /* 0x000fc6000fffe03f */
[----:B0-----:R-:W-:Y:S09]  /*00e0*/  @P0 BRA `(.L_x_1) ;  /* 0x0000000000200947 */ /* 0x001ff20003800000 */
[----:B------:R-:W-:Y:S02]  /*00f0*/  ULDC.64 UR4, c[0x0][0x198] ;  /* 0x0000660000047ab9 */ /* 0x000fe40000000a00 */
[----:B------:R-:W-:Y:S02]  /*0100*/  UIADD3 UR8, UP0, UR4, 0xf0, URZ ;  /* 0x000000f004087890 */ /* 0x000fe4000ff1e03f */
[----:B------:R-:W-:Y:S02]  /*0110*/  UIADD3 UR4, UP1, UR4, 0x1f0, URZ ;  /* 0x000001f004047890 */ /* 0x000fe4000ff3e03f */
[----:B------:R-:W-:Y:S02]  /*0120*/  UIADD3.X UR9, URZ, UR5, URZ, UP0, !UPT ;  /* 0x000000053f097290 */ /* 0x000fe400087fe43f */
[----:B------:R-:W-:-:S07]  /*0130*/  UIADD3.X UR5, URZ, UR5, URZ, UP1, !UPT ;  /* 0x000000053f057290 */ /* 0x000fce0008ffe43f */
[----:B------:R0:W-:Y:S02]  /*0140*/  UTMACCTL.PF [UR8] ;  /* 0x00000000080079b9 */ /* 0x0001e40008040000 */
[----:B------:R0:W-:Y:S02]  /*0150*/  UTMACCTL.PF [UR4] ;  /* 0x00000000040079b9 */ /* 0x0001e40008040000 */
[----:B0-----:R-:W-:Y:S01]  /*0160*/  NOP ;  /* 0x0000000000007918 */ /* 0x001fe20000000000 */
.L_x_1:
[----:B------:R-:W-:Y:S05]  /*0170*/  BSYNC B0 ;  /* 0x0000000000007941 */ /* 0x000fea0003800000 */
.L_x_0:
[----:B------:R-:W0:Y:S01]  /*0180*/  SHFL.IDX PT, R4, R0, RZ, 0x1f ;  /* 0x00001fff00047589 */ /* 0x000e2200000e0000 */
[----:B-1----:R-:W-:Y:S01]  /*0190*/  R2UR UR17, R3 ;  /* 0x00000000031172ca */ /* 0x002fe200000e0000 */
[----:B------:R-:W-:-:S04]  /*01a0*/  UISETP.NE.AND UP0, UPT, UR6, 0x3, UPT ;  /* 0x000000030600788c */ /* 0x000fc8000bf05270 */
[----:B------:R-:W-:-:S08]  /*01b0*/  UISETP.EQ.OR UP0, UPT, UR6, URZ, !UP0 ;  /* 0x0000003f0600728c */ /* 0x000fd0000c702670 */
[----:B------:R-:W-:Y:S02]  /*01c0*/  UIADD3 UR18, UR17, -0x1, URZ ;  /* 0xffffffff11127890 */ /* 0x000fe4000fffe03f */
[----:B------:R-:W-:Y:S02]  /*01d0*/  UISETP.EQ.AND UP0, UPT, UR17, URZ, UP0 ;  /* 0x0000003f1100728c */ /* 0x000fe40008702270 */
[----:B------:R-:W-:Y:S02]  /*01e0*/  UISETP.GE.U32.AND UP1, UPT, UR18, 0x2, UPT ;  /* 0x000000021200788c */ /* 0x000fe4000bf26070 */
[----:B------:R-:W-:Y:S01]  /*01f0*/  USEL UR7, URZ, 0x1, !UP0 ;  /* 0x000000013f077887 */ /* 0x000fe2000c000000 */
[----:B0-----:R-:W-:-:S03]  /*0200*/  ISETP.NE.AND P0, PT, R4, RZ, PT ;  /* 0x000000ff0400720c */ /* 0x001fc60003f05270 */
[----:B------:R-:W-:-:S10]  /*0210*/  USEL UR7, UR7, 0x2, UP1 ;  /* 0x0000000207077887 */ /* 0x000fd40008800000 */
[----:B------:R-:W-:Y:S05]  /*0220*/  @P0 BRA `(.L_x_2) ;  /* 0x0000000000580947 */ /* 0x000fea0003800000 */
[----:B------:R-:W0:Y:S01]  /*0230*/  S2UR UR10, SR_CgaCtaId ;  /* 0x00000000000a79c3 */ /* 0x000e220000008800 */
[----:B------:R-:W-:Y:S01]  /*0240*/  UMOV UR4, 0x400 ;  /* 0x0000040000047882 */ /* 0x000fe20000000000 */
[----:B------:R-:W-:Y:S01]  /*0250*/  UMOV UR5, 0x1 ;  /* 0x0000000100057882 */ /* 0x000fe20000000000 */
[----:B------:R-:W-:Y:S01]  /*0260*/  UMOV UR8, 0x3 ;  /* 0x0000000300087882 */ /* 0x000fe20000000000 */
[----:B------:R-:W-:Y:S01]  /*0270*/  ELECT P0, URZ, PT ;  /* 0x00000000003f782f */ /* 0x000fe20003800000 */
[----:B------:R-:W-:-:S04]  /*0280*/  UIADD3 UR8, -UR8, 0x100000, URZ ;  /* 0x0010000008087890 */ /* 0x000fc8000fffe13f */
[----:B------:R-:W-:Y:S02]  /*0290*/  USHF.L.U32 UR9, UR8, 0xb, URZ ;  /* 0x0000000b08097899 */ /* 0x000fe4000800063f */
[----:B------:R-:W-:Y:S02]  /*02a0*/  USHF.L.U32 UR8, UR8, 0x1, URZ ;  /* 0x0000000108087899 */ /* 0x000fe4000800063f */
[----:B0-----:R-:W-:Y:S02]  /*02b0*/  ULEA UR10, UR10, UR4, 0x18 ;  /* 0x000000040a0a7291 */ /* 0x001fe4000f8ec03f */
[----:B------:R-:W-:-:S04]  /*02c0*/  UIADD3 UR4, -UR5, 0x100000, URZ ;  /* 0x0010000005047890 */ /* 0x000fc8000fffe13f */
[----:B------:R-:W-:Y:S02]  /*02d0*/  USHF.L.U32 UR5, UR4, 0xb, URZ ;  /* 0x0000000b04057899 */ /* 0x000fe4000800063f */
[----:B------:R-:W-:Y:S01]  /*02e0*/  USHF.L.U32 UR4, UR4, 0x1, URZ ;  /* 0x0000000104047899 */ /* 0x000fe2000800063f */
[----:B------:R-:W0:Y:S11]  /*02f0*/  FENCE.VIEW.ASYNC.S ;  /* 0x00000000000073c6 */ /* 0x000e360000000000 */
[----:B0-----:R0:W1:Y:S01]  /*0300*/  SYNCS.EXCH.64 URZ, [UR10], UR4 ;  /* 0x000000040a3f75b2 */ /* 0x0010620008000100 */
[----:B------:R0:W2:Y:S01]  /*0310*/  SYNCS.EXCH.64 URZ, [UR10+0x20], UR8 ;  /* 0x000020080a3f75b2 */ /* 0x0000a20008000100 */
[----:B------:R0:W3:Y:S01]  /*0320*/  SYNCS.EXCH.64 URZ, [UR10+0x8], UR4 ;  /* 0x000008040a3f75b2 */ /* 0x0000e20008000100 */
[----:B------:R0:W4:Y:S01]  /*0330*/  SYNCS.EXCH.64 URZ, [UR10+0x28], UR8 ;  /* 0x000028080a3f75b2 */ /* 0x0001220008000100 */
[----:B------:R0:W0:Y:S01]  /*0340*/  SYNCS.EXCH.64 URZ, [UR10+0x10], UR4 ;  /* 0x000010040a3f75b2 */ /* 0x0000220008000100 */
[----:B------:R0:W0:Y:S01]  /*0350*/  SYNCS.EXCH.64 URZ, [UR10+0x30], UR8 ;  /* 0x000030080a3f75b2 */ /* 0x0000220008000100 */
[----:B------:R0:W0:Y:S01]  /*0360*/  SYNCS.EXCH.64 URZ, [UR10+0x18], UR4 ;  /* 0x000018040a3f75b2 */ /* 0x0000220008000100 */
[----:B------:R0:W0:Y:S01]  /*0370*/  SYNCS.EXCH.64 URZ, [UR10+0x38], UR8 ;  /* 0x000038080a3f75b2 */ /* 0x0000220008000100 */
[----:B------:R-:W-:Y:S01]  /*0380*/  NOP ;  /* 0x0000000000007918 */ /* 0x000fe20000000000 */
.L_x_2:
[----:B------:R-:W5:Y:S01]  /*0390*/  S2UR UR11, SR_CTAID.X ;  /* 0x00000000000b79c3 */ /* 0x000f620000002500 */
[----:B------:R-:W1:Y:S01]  /*03a0*/  SHFL.IDX PT, R5, R0, RZ, 0x1f ;  /* 0x00001fff00057589 */ /* 0x000e6200000e0000 */
[----:B------:R-:W-:Y:S02]  /*03b0*/  SHF.R.S32.HI R3, RZ, 0x1f, R8 ;  /* 0x0000001fff037819 */ /* 0x000fe40000011408 */
[----:B------:R-:W-:Y:S01]  /*03c0*/  ELECT P0, URZ, PT ;  /* 0x00000000003f782f */ /* 0x000fe20003800000 */
[----:B------:R-:W-:Y:S01]  /*03d0*/  NOP ;  /* 0x0000000000007918 */ /* 0x000fe20000000000 */
[----:B------:R2:W3:Y:S01]  /*03e0*/  SHFL.IDX PT, R6, R0, RZ, 0x1f ;  /* 0x00001fff00067589 */ /* 0x0004e200000e0000 */
[----:B------:R-:W-:Y:S01]  /*03f0*/  LEA.HI R3, R3, R8, RZ, 0x7 ;  /* 0x0000000803037211 */ /* 0x000fe200078f38ff */
[----:B0-----:R-:W-:Y:S01]  /*0400*/  ULDC UR4, c[0x0][0x150] ;  /* 0x0000540000047ab9 */ /* 0x001fe20000000800 */
[----:B------:R-:W0:Y:S01]  /*0410*/  S2UR UR9, SR_CTAID.Y ;  /* 0x00000000000979c3 */ /* 0x000e220000002600 */
[----:B------:R-:W-:-:S02]  /*0420*/  ELECT P1, URZ, PT ;  /* 0x00000000003f782f */ /* 0x000fc40003820000 */
[----:B------:R-:W-:Y:S01]  /*0430*/  LOP3.LUT R3, R3, 0xffffff80, RZ, 0xc0, !PT ;  /* 0xffffff8003037812 */ /* 0x000fe200078ec0ff */
[----:B------:R-:W-:Y:S01]  /*0440*/  ULDC UR8, c[0x0][0x144] ;  /* 0x0000510000087ab9 */ /* 0x000fe20000000800 */
[----:B------:R-:W-:Y:S01]  /*0450*/  UMOV UR20, 0x80 ;  /* 0x0000008000147882 */ /* 0x000fe20000000000 */
[----:B------:R-:W-:Y:S01]  /*0460*/  NOP ;  /* 0x0000000000007918 */ /* 0x000fe20000000000 */
[----:B------:R-:W-:Y:S01]  /*0470*/  ULDC UR19, c[0x0][0x148] ;  /* 0x0000520000137ab9 */ /* 0x000fe20000000800 */
[----:B------:R-:W-:Y:S01]  /*0480*/  IMAD.IADD R9, R8, 0x1, -R3 ;  /* 0x0000000108097824 */ /* 0x000fe200078e0a03 */
[----:B------:R0:W0:Y:S01]  /*0490*/  SHFL.IDX PT, R15, R2, RZ, 0x1f ;  /* 0x00001fff020f7589 */ /* 0x00002200000e0000 */
[----:B------:R-:W-:-:S03]  /*04a0*/  ISETP.NE.AND P2, PT, RZ, UR17, PT ;  /* 0x00000011ff007c0c */ /* 0x000fc6000bf45270 */
[----:B------:R-:W-:Y:S02]  /*04b0*/  SHF.R.S32.HI R12, RZ, 0x1f, R9 ;  /* 0x0000001fff0c7819 */ /* 0x000fe40000011409 */
[----:B-----5:R-:W-:Y:S02]  /*04c0*/  I2FP.F32.U32 R7, UR11 ;  /* 0x0000000b00077c45 */ /* 0x020fe40008201000 */
[----:B------:R-:W-:Y:S02]  /*04d0*/  LEA.HI R3, R12, R9, RZ, 0x3 ;  /* 0x000000090c037211 */ /* 0x000fe400078f18ff */
[----:B-1----:R-:W-:Y:S01]  /*04e0*/  ISETP.NE.OR P0, PT, R5, RZ, !P0 ;  /* 0x000000ff0500720c */ /* 0x002fe20004705670 */
[----:B------:R-:W-:Y:S01]  /*04f0*/  FMUL R7, R7, UR4 ;  /* 0x0000000407077c20 */ /* 0x000fe20008400000 */
[--C-:B------:R-:W-:Y:S01]  /*0500*/  SHF.R.S32.HI R5, RZ, 0x3, R3.reuse ;  /* 0x00000003ff057819 */ /* 0x100fe20000011403 */
[----:B------:R-:W-:Y:S01]  /*0510*/  ULDC UR4, c[0x0][0x154] ;  /* 0x0000550000047ab9 */ /* 0x000fe20000000800 */
[----:B--2---:R-:W-:Y:S01]  /*0520*/  SHF.R.S32.HI R0, RZ, 0x1f, R3 ;  /* 0x0000001fff007819 */ /* 0x004fe20000011403 */
[----:B------:R1:W2:Y:S01]  /*0530*/  F2I.U32.TRUNC.NTZ R10, R7 ;  /* 0x00000007000a7305 */ /* 0x0002a2000020f000 */
[----:B------:R-:W-:-:S02]  /*0540*/  SHF.R.S32.HI R3, RZ, 0x1f, R4 ;  /* 0x0000001fff037819 */ /* 0x000fc40000011404 */
[----:B---3--:R-:W-:Y:S02]  /*0550*/  ISETP.NE.OR P1, PT, R6, RZ, !P1 ;  /* 0x000000ff0600720c */ /* 0x008fe40004f25670 */
[----:B------:R-:W-:Y:S02]  /*0560*/  LEA.HI R0, R0, R5, RZ, 0x2 ;  /* 0x0000000500007211 */ /* 0x000fe400078f10ff */
[----:B------:R-:W-:Y:S01]  /*0570*/  LEA.HI R3, R3, R4, RZ, 0x2 ;  /* 0x0000000403037211 */ /* 0x000fe200078f10ff */
[----:B------:R-:W-:Y:S01]  /*0580*/  VOTEU.ALL UP0, P0 ;  /* 0x00000000003f7886 */ /* 0x000fe20000000000 */
[----:B------:R-:W-:Y:S02]  /*0590*/  LOP3.LUT R0, R0, 0xfffffffc, RZ, 0xc0, !PT ;  /* 0xfffffffc00007812 */ /* 0x000fe400078ec0ff */
[----:B------:R-:W-:Y:S02]  /*05a0*/  LOP3.LUT R3, R3, 0x3ffffffc, RZ, 0xc0, !PT ;  /* 0x3ffffffc03037812 */ /* 0x000fe400078ec0ff */
[----:B0-----:R-:W-:Y:S01]  /*05b0*/  I2FP.F32.U32 R6, UR9 ;  /* 0x0000000900067c45 */ /* 0x001fe20008201000 */
[----:B------:R-:W-:Y:S01]  /*05c0*/  IMAD.IADD R0, R5, 0x1, -R0 ;  /* 0x0000000105007824 */ /* 0x000fe200078e0a00 */
[----:B------:R-:W0:Y:S01]  /*05d0*/  @!UP0 S2UR UR13, SR_CgaCtaId ;  /* 0x00000000000d89c3 */ /* 0x000e220000008800 */
[----:B------:R-:W-:Y:S01]  /*05e0*/  IMAD.IADD R3, R4, 0x1, -R3 ;  /* 0x0000000104037824 */ /* 0x000fe200078e0a03 */
[----:B------:R-:W-:Y:S01]  /*05f0*/  VOTEU.ALL UP1, P1 ;  /* 0x00000000003f7886 */ /* 0x000fe20000820000 */
[----:B-1----:R-:W-:Y:S01]  /*0600*/  FMUL R7, R6, UR4 ;  /* 0x0000000406077c20 */ /* 0x002fe20008400000 */
[----:B--2---:R-:W-:Y:S01]  /*0610*/  R2UR UR4, R10 ;  /* 0x000000000a0472ca */ /* 0x004fe200000e0000 */
[----:B------:R-:W-:Y:S01]  /*0620*/  IMAD R0, R3, 0x4, R0 ;  /* 0x0000000403007824 */ /* 0x000fe200078e0200 */
[----:B------:R-:W-:Y:S01]  /*0630*/  @!UP0 UMOV UR12, 0x400 ;  /* 0x00000400000c8882 */ /* 0x000fe20000000000 */
[----:B------:R-:W-:Y:S01]  /*0640*/  @!UP1 UMOV UR15, 0x400 ;  /* 0x00000400000f9882 */ /* 0x000fe20000000000 */
[----:B------:R-:W1:Y:S01]  /*0650*/  @!UP1 S2UR UR16, SR_CgaCtaId ;  /* 0x00000000001099c3 */ /* 0x000e620000008800 */
[----:B------:R-:W2:Y:S01]  /*0660*/  F2I.U32.TRUNC.NTZ R7, R7 ;  /* 0x0000000700077305 */ /* 0x000ea2000020f000 */
[C---:B------:R-:W-:Y:S01]  /*0670*/  IMAD.SHL.U32 R3, R0.reuse, 0x4, RZ ;  /* 0x0000000400037824 */ /* 0x040fe200078e00ff */
[C---:B------:R-:W-:Y:S01]  /*0680*/  LEA.HI R4, R0.reuse, R0, RZ, 0x1 ;  /* 0x0000000000047211 */ /* 0x040fe200078f08ff */
[----:B------:R-:W-:Y:S01]  /*0690*/  VOTEU.ALL UP2, P1 ;  /* 0x00000000003f7886 */ /* 0x000fe20000840000 */
[----:B------:R-:W-:Y:S01]  /*06a0*/  VOTEU.ALL UP3, P1 ;  /* 0x00000000003f7886 */ /* 0x000fe20000860000 */
[----:B------:R-:W-:Y:S01]  /*06b0*/  VOTEU.ALL UP4, P1 ;  /* 0x00000000003f7886 */ /* 0x000fe20000880000 */
[----:B------:R-:W-:Y:S01]  /*06c0*/  LOP3.LUT R6, R0, 0xc, R3, 0x78, !PT ;  /* 0x0000000c00067812 */ /* 0x000fe200078e7803 */
[----:B------:R-:W-:Y:S01]  /*06d0*/  VOTEU.ALL UP5, P1 ;  /* 0x00000000003f7886 */ /* 0x000fe200008a0000 */
[----:B------:R-:W-:Y:S01]  /*06e0*/  LOP3.LUT R5, R4, 0xfffffffe, RZ, 0xc0, !PT ;  /* 0xfffffffe04057812 */ /* 0x000fe200078ec0ff */
[----:B------:R-:W-:Y:S01]  /*06f0*/  UIADD3 UR4, -UR4, URZ, URZ ;  /* 0x0000003f04047290 */ /* 0x000fe2000fffe13f */
[----:B------:R-:W3:Y:S03]  /*0700*/  LDC R3, c[0x0][0x140] ;  /* 0x00005000ff037b82 */ /* 0x000ee60000000800 */
[----:B------:R-:W-:Y:S01]  /*0710*/  UIMAD UR8, UR8, UR4, UR11 ;  /* 0x00000004080872a4 */ /* 0x000fe2000f8e020b */
[----:B------:R-:W-:Y:S01]  /*0720*/  IMAD.IADD R5, R0, 0x1, -R5 ;  /* 0x0000000100057824 */ /* 0x000fe200078e0a05 */
[----:B--2---:R-:W-:Y:S01]  /*0730*/  R2UR UR10, R7 ;  /* 0x00000000070a72ca */ /* 0x004fe200000e0000 */
[----:B------:R-:W-:Y:S01]  /*0740*/  UMOV UR4, 0x20 ;  /* 0x0000002000047882 */ /* 0x000fe20000000000 */
[----:B0-----:R-:W-:Y:S01]  /*0750*/  @!UP0 ULEA UR14, UR13, UR12, 0x18 ;  /* 0x0000000c0d0e8291 */ /* 0x001fe2000f8ec03f */
[----:B------:R-:W-:Y:S01]  /*0760*/  IMAD.MOV.U32 R7, RZ, RZ, 0x1 ;  /* 0x00000001ff077424 */ /* 0x000fe200078e00ff */
[----:B------:R-:W-:Y:S01]  /*0770*/  ISETP.NE.AND P3, PT, R5, UR8, PT ;  /* 0x0000000805007c0c */ /* 0x000fe2000bf65270 */
[----:B------:R-:W-:-:S04]  /*0780*/  @!UP0 UIADD3 UR4, -UR4, 0x100000, URZ ;  /* 0x0010000004048890 */ /* 0x000fc8000fffe13f */
[----:B------:R-:W-:Y:S02]  /*0790*/  @!UP0 USHF.L.U32 UR5, UR4, 0xb, URZ ;  /* 0x0000000b04058899 */ /* 0x000fe4000800063f */
[----:B------:R-:W-:Y:S02]  /*07a0*/  @!UP0 USHF.L.U32 UR4, UR4, 0x1, URZ ;  /* 0x0000000104048899 */ /* 0x000fe4000800063f */
[----:B------:R-:W-:-:S04]  /*07b0*/  @!UP1 UIADD3 UR12, -UR20, 0x100000, URZ ;  /* 0x00100000140c9890 */ /* 0x000fc8000fffe13f */
[----:B------:R-:W-:Y:S02]  /*07c0*/  @!UP1 USHF.L.U32 UR13, UR12, 0xb, URZ ;  /* 0x0000000b0c0d9899 */ /* 0x000fe4000800063f */
[----:B------:R-:W-:Y:S02]  /*07d0*/  @!UP1 USHF.L.U32 UR12, UR12, 0x1, URZ ;  /* 0x000000010c0c9899 */ /* 0x000fe4000800063f */
[----:B-1----:R-:W-:Y:S01]  /*07e0*/  @!UP1 ULEA UR15, UR16, UR15, 0x18 ;  /* 0x0000000f100f9291 */ /* 0x002fe2000f8ec03f */
[----:B------:R-:W-:Y:S01]  /*07f0*/  VOTEU.ALL UP0, P0 ;  /* 0x00000000003f7886 */ /* 0x000fe20000000000 */
[----:B------:R-:W-:Y:S01]  /*0800*/  VOTEU.ALL UP1, P0 ;  /* 0x00000000003f7886 */ /* 0x000fe20000020000 */
[----:B------:R-:W-:Y:S01]  /*0810*/  UIADD3 UR10, -UR10, URZ, URZ ;  /* 0x0000003f0a0a7290 */ /* 0x000fe2000fffe13f */
[----:B------:R-:W-:Y:S01]  /*0820*/  LOP3.LUT P0, RZ, R9, 0x7, RZ, 0xc0, !PT ;  /* 0x0000000709ff7812 */ /* 0x000fe2000780c0ff */
[----:B------:R-:W0:Y:S02]  /*0830*/  FENCE.VIEW.ASYNC.S ;  /* 0x00000000000073c6 */ /* 0x000e240000000000 */
[----:B0-----:R-:W0:Y:S01]  /*0840*/  @!UP0 SYNCS.EXCH.64 URZ, [UR14+0x70], UR4 ;  /* 0x000070040e3f85b2 */ /* 0x001e220008000100 */
[----:B------:R-:W-:-:S02]  /*0850*/  @P3 LEA.HI R0, R6, R6, RZ, 0x1 ;  /* 0x0000000606003211 */ /* 0x000fc400078f08ff */
[----:B---3--:R-:W-:Y:S02]  /*0860*/  ISETP.EQ.U32.AND P1, PT, R3, 0x1, PT ;  /* 0x000000010300780c */ /* 0x008fe40003f22070 */
[----:B------:R-:W-:Y:S02]  /*0870*/  @P3 SHF.R.S32.HI R0, RZ, 0x1, R0 ;  /* 0x00000001ff003819 */ /* 0x000fe40000011400 */
[----:B------:R-:W-:Y:S01]  /*0880*/  ISETP.LT.U32.AND P0, PT, R6, 0x4, !P0 ;  /* 0x000000040600780c */ /* 0x000fe20004701070 */
[----:B------:R1:W2:Y:S01]  /*0890*/  @!UP1 SYNCS.EXCH.64 URZ, [UR14+0x78], UR4 ;  /* 0x000078040e3f95b2 */ /* 0x0002a20008000100 */
[----:B------:R-:W-:Y:S01]  /*08a0*/  NOP ;  /* 0x0000000000007918 */ /* 0x000fe20000000000 */
[----:B-1----:R-:W-:Y:S01]  /*08b0*/  UIMAD UR4, UR19, UR10, UR9 ;  /* 0x0000000a130472a4 */ /* 0x002fe2000f8e0209 */
[----:B------:R1:W3:Y:S05]  /*08c0*/  @!UP2 SYNCS.EXCH.64 URZ, [UR15+0x50], UR12 ;  /* 0x0000500c0f3fa5b2 */ /* 0x0002ea0008000100 */
[----:B------:R-:W-:-:S02]  /*08d0*/  @P3 ISETP.NE.AND P4, PT, R0, UR4, PT ;  /* 0x0000000400003c0c */ /* 0x000fc4000bf85270 */
[----:B------:R-:W-:Y:S02]  /*08e0*/  SEL R0, RZ, 0x1, !P0 ;  /* 0x00000001ff007807 */ /* 0x000fe40004000000 */
[----:B------:R-:W-:-:S04]  /*08f0*/  @P3 SEL R7, RZ, 0x1, P4 ;  /* 0x00000001ff073807 */ /* 0x000fc80002000000 */
[----:B------:R-:W-:Y:S01]  /*0900*/  LOP3.LUT R7, R7, R0, RZ, 0xc0, !PT ;  /* 0x0000000007077212 */ /* 0x000fe200078ec0ff */
[----:B------:R1:W0:Y:S01]  /*0910*/  @!UP3 SYNCS.EXCH.64 URZ, [UR15+0x58], UR12 ;  /* 0x0000580c0f3fb5b2 */ /* 0x0002220008000100 */
[----:B------:R1:W0:Y:S01]  /*0920*/  @!UP4 SYNCS.EXCH.64 URZ, [UR15+0x60], UR12 ;  /* 0x0000600c0f3fc5b2 */ /* 0x0002220008000100 */
[----:B------:R1:W0:Y:S01]  /*0930*/  @!UP5 SYNCS.EXCH.64 URZ, [UR15+0x68], UR12 ;  /* 0x0000680c0f3fd5b2 */ /* 0x0002220008000100 */
[----:B------:R-:W-:Y:S01]  /*0940*/  NOP ;  /* 0x0000000000007918 */ /* 0x000fe20000000000 */
[----:B-1----:R-:W-:Y:S05]  /*0950*/  @!P1 BRA `(.L_x_3) ;  /* 0x0000000000089947 */ /* 0x002fea0003800000 */
[----:B0-234-:R-:W-:Y:S01]  /*0960*/  UCGABAR_ARV ;  /* 0x00000000000079c7 */ /* 0x01dfe20008000000 */
[----:B------:R-:W-:Y:S05]  /*0970*/  BRA `(.L_x_4) ;  /* 0x0000000000047947 */ /* 0x000fea0003800000 */
.L_x_3:
[----:B0-234-:R-:W-:Y:S01]  /*0980*/  NOP ;  /* 0x0000000000007918 */ /* 0x01dfe20000000000 */
.L_x_4:
[----:B------:R-:W-:Y:S01]  /*0990*/  ULDC.64 UR4, c[0x0][0x598] ;  /* 0x0001660000047ab9 */ /* 0x000fe20000000a00 */
[----:B------:R-:W-:Y:S01]  /*09a0*/  ULDC.64 UR22, c[0x0][0x208] ;  /* 0x0000820000167ab9 */ /* 0x000fe20000000a00 */
[----:B------:R-:W-:-:S04]  /*09b0*/  ISETP.NE.U32.AND P0, PT, RZ, UR4, PT ;  /* 0x00000004ff007c0c */ /* 0x000fc8000bf05070 */
[----:B------:R-:W-:-:S13]  /*09c0*/  ISETP.NE.AND.EX P0, PT, RZ, UR5, PT, P0 ;  /* 0x00000005ff007c0c */ /* 0x000fda000bf05300 */
[----:B------:R-:W-:Y:S05]  /*09d0*/  @!P0 BRA `(.L_x_5) ;  /* 0x00000000001c8947 */ /* 0x000fea0003800000 */
[----:B------:R-:W0:Y:S02]  /*09e0*/  LDC.64 R2, c[0x0][0x598] ;  /* 0x00016600ff027b82 */ /* 0x000e240000000a00 */
[----:B0-----:R-:W2:Y:S02]  /*09f0*/  LDG.E.64 R2, desc[UR22][R2.64] ;  /* 0x0000001602027981 */ /* 0x001ea4000c1e1b00 */
[----:B--2---:R-:W-:-:S04]  /*0a00*/  ISETP.NE.U32.AND P0, PT, R2, RZ, PT ;  /* 0x000000ff0200720c */ /* 0x004fc80003f05070 */
[----:B------:R-:W-:-:S13]  /*0a10*/  ISETP.NE.AND.EX P0, PT, R3, RZ, PT, P0 ;  /* 0x000000ff0300720c */ /* 0x000fda0003f05300 */
[----:B------:R-:W-:Y:S05]  /*0a20*/  @!P0 BRA `(.L_x_5) ;  /* 0x0000000000088947 */ /* 0x000fea0003800000 */
[----:B------:R0:W5:Y:S01]  /*0a30*/  LD.E R10, desc[UR22][R2.64] ;  /* 0x00000016020a7980 */ /* 0x000162000c101900 */
[----:B------:R-:W-:Y:S05]  /*0a40*/  BRA `(.L_x_6) ;  /* 0x0000000000207947 */ /* 0x000fea0003800000 */
.L_x_5:
[----:B------:R-:W-:Y:S02]  /*0a50*/  ULDC.64 UR4, c[0x0][0x588] ;  /* 0x0001620000047ab9 */ /* 0x000fe40000000a00 */
[----:B------:R-:W-:-:S04]  /*0a60*/  ISETP.NE.U32.AND P0, PT, RZ, UR4, PT ;  /* 0x00000004ff007c0c */ /* 0x000fc8000bf05070 */
[----:B------:R-:W-:-:S13]  /*0a70*/  ISETP.NE.AND.EX P0, PT, RZ, UR5, PT, P0 ;  /* 0x00000005ff007c0c */ /* 0x000fda000bf05300 */
[----:B------:R-:W-:Y:S05]  /*0a80*/  @!P0 BRA `(.L_x_7) ;  /* 0x00000000000c8947 */ /* 0x000fea0003800000 */
[----:B------:R-:W0:Y:S02]  /*0a90*/  LDC.64 R10, c[0x0][0x588] ;  /* 0x00016200ff0a7b82 */ /* 0x000e240000000a00 */
[----:B0-----:R1:W5:Y:S01]  /*0aa0*/  LDG.E R10, desc[UR22][R10.64] ;  /* 0x000000160a0a7981 */ /* 0x001362000c1e1900 */
[----:B------:R-:W-:Y:S05]  /*0ab0*/  BRA `(.L_x_6) ;  /* 0x0000000000047947 */ /* 0x000fea0003800000 */
.L_x_7:
[----:B------:R-:W2:Y:S02]  /*0ac0*/  LDC R10, c[0x0][0x580] ;  /* 0x00016000ff0a7b82 */ /* 0x000ea40000000800 */
.L_x_6:
[----:B------:R-:W-:Y:S02]  /*0ad0*/  ULDC.64 UR4, c[0x0][0x5a0] ;  /* 0x0001680000047ab9 */ /* 0x000fe40000000a00 */
[----:B------:R-:W-:-:S04]  /*0ae0*/  ISETP.NE.U32.AND P0, PT, RZ, UR4, PT ;  /* 0x00000004ff007c0c */ /* 0x000fc8000bf05070 */
[----:B------:R-:W-:-:S13]  /*0af0*/  ISETP.NE.AND.EX P0, PT, RZ, UR5, PT, P0 ;  /* 0x00000005ff007c0c */ /* 0x000fda000bf05300 */
[----:B------:R-:W-:Y:S05]  /*0b00*/  @!P0 BRA `(.L_x_8) ;  /* 0x00000000001c8947 */ /* 0x000fea0003800000 */
[----:B0-----:R-:W0:Y:S02]  /*0b10*/  LDC.64 R2, c[0x0][0x5a0] ;  /* 0x00016800ff027b82 */ /* 0x001e240000000a00 */
[----:B0-----:R-:W3:Y:S02]  /*0b20*/  LDG.E.64 R2, desc[UR22][R2.64] ;  /* 0x0000001602027981 */ /* 0x001ee4000c1e1b00 */
[----:B---3--:R-:W-:-:S04]  /*0b30*/  ISETP.NE.U32.AND P0, PT, R2, RZ, PT ;  /* 0x000000ff0200720c */ /* 0x008fc80003f05070 */
[----:B------:R-:W-:-:S13]  /*0b40*/  ISETP.NE.AND.EX P0, PT, R3, RZ, PT, P0 ;  /* 0x000000ff0300720c */ /* 0x000fda0003f05300 */
[----:B------:R-:W-:Y:S05]  /*0b50*/  @!P0 BRA `(.L_x_8) ;  /* 0x0000000000088947 */ /* 0x000fea0003800000 */
[----:B-1----:R0:W5:Y:S01]  /*0b60*/  LD.E R11, desc[UR22][R2.64] ;  /* 0x00000016020b7980 */ /* 0x002162000c101900 */
[----:B------:R-:W-:Y:S05]  /*0b70*/  BRA `(.L_x_9) ;  /* 0x0000000000207947 */ /* 0x000fea0003800000 */
.L_x_8:
[----:B------:R-:W-:Y:S02]  /*0b80*/  ULDC.64 UR4, c[0x0][0x590] ;  /* 0x0001640000047ab9 */ /* 0x000fe40000000a00 */
[----:B------:R-:W-:-:S04]  /*0b90*/  ISETP.NE.U32.AND P0, PT, RZ, UR4, PT ;  /* 0x00000004ff007c0c */ /* 0x000fc8000bf05070 */
[----:B------:R-:W-:-:S13]  /*0ba0*/  ISETP.NE.AND.EX P0, PT, RZ, UR5, PT, P0 ;  /* 0x00000005ff007c0c */ /* 0x000fda000bf05300 */
[----:B------:R-:W-:Y:S05]  /*0bb0*/  @!P0 BRA `(.L_x_10) ;  /* 0x00000000000c8947 */ /* 0x000fea0003800000 */
[----:B0-----:R-:W1:Y:S02]  /*0bc0*/  LDC.64 R2, c[0x0][0x590] ;  /* 0x00016400ff027b82 */ /* 0x001e640000000a00 */
[----:B-1----:R1:W5:Y:S01]  /*0bd0*/  LDG.E R11, desc[UR22][R2.64] ;  /* 0x00000016020b7981 */ /* 0x002362000c1e1900 */
[----:B------:R-:W-:Y:S05]  /*0be0*/  BRA `(.L_x_9) ;  /* 0x0000000000047947 */ /* 0x000fea0003800000 */
.L_x_10:
[----:B-1----:R-:W3:Y:S02]  /*0bf0*/  LDC R11, c[0x0][0x584] ;  /* 0x00016100ff0b7b82 */ /* 0x002ee40000000800 */
.L_x_9:
[----:B------:R-:W-:Y:S01]  /*0c00*/  ULDC UR4, c[0x0][0x65c] ;  /* 0x0001970000047ab9 */ /* 0x000fe20000000800 */
[----:B01----:R-:W0:Y:S01]  /*0c10*/  LDC.64 R2, c[0x0][0x650] ;  /* 0x00019400ff027b82 */ /* 0x003e220000000a00 */
[----:B------:R-:W-:Y:S01]  /*0c20*/  UISETP.NE.AND UP2, UPT, UR4, 0x1, UPT ;  /* 0x000000010400788c */ /* 0x000fe2000bf45270 */
[----:B------:R-:W-:Y:S01]  /*0c30*/  PRMT R13, RZ, 0x7610, R13 ;  /* 0x00007610ff0d7816 */ /* 0x000fe2000000000d */
[----:B------:R-:W-:Y:S01]  /*0c40*/  UISETP.NE.AND UP0, UPT, UR17, 0x2, UPT ;  /* 0x000000021100788c */ /* 0x000fe2000bf05270 */
[----:B------:R-:W-:Y:S02]  /*0c50*/  IMAD.MOV.U32 R5, RZ, RZ, -0x1 ;  /* 0xffffffffff057424 */ /* 0x000fe400078e00ff */
[----:B------:R-:W-:-:S06]  /*0c60*/  IMAD.MOV.U32 R4, RZ, RZ, -0x1 ;  /* 0xffffffffff047424 */ /* 0x000fcc00078e00ff */
[----:B------:R-:W-:Y:S01]  /*0c70*/  @UP2 ULDC UR14, c[0x0][0x10] ;  /* 0x00000400000e2ab9 */ /* 0x000fe20000000800 */
[----:B------:R-:W-:Y:S01]  /*0c80*/  @UP2 UMOV UR4, UR9 ;  /* 0x0000000900042c82 */ /* 0x000fe20008000000 */
[----:B------:R-:W-:Y:S01]  /*0c90*/  @UP2 UMOV UR5, URZ ;  /* 0x0000003f00052c82 */ /* 0x000fe20008000000 */
[----:B------:R-:W-:Y:S01]  /*0ca0*/  @!UP2 ULDC UR16, c[0x0][0xc] ;  /* 0x000003000010aab9 */ /* 0x000fe20000000800 */
[----:B------:R-:W-:Y:S01]  /*0cb0*/  @UP2 UIMAD.WIDE.U32 UR14, UR11, UR14, UR4 ;  /* 0x0000000e0b0e22a5 */ /* 0x000fe2000f8e0004 */
[----:B------:R-:W-:Y:S02]  /*0cc0*/  ULDC UR12, c[0x0][0xc] ;  /* 0x00000300000c7ab9 */ /* 0x000fe40000000800 */
[----:B------:R-:W-:Y:S01]  /*0cd0*/  @UP2 UMOV UR4, URZ ;  /* 0x0000003f00042c82 */ /* 0x000fe20008000000 */
[----:B------:R-:W-:Y:S01]  /*0ce0*/  UMOV UR5, URZ ;  /* 0x0000003f00057c82 */ /* 0x000fe20008000000 */
[----:B------:R-:W-:Y:S01]  /*0cf0*/  @UP2 UIADD3 UR15, UR15, UR4, URZ ;  /* 0x000000040f0f2290 */ /* 0x000fe2000fffe03f */
[----:B------:R-:W-:-:S02]  /*0d00*/  ULDC UR13, c[0x0][0x10] ;  /* 0x00000400000d7ab9 */ /* 0x000fc40000000800 */
[----:B------:R-:W-:Y:S01]  /*0d10*/  UMOV UR4, UR11 ;  /* 0x0000000b00047c82 */ /* 0x000fe20008000000 */
[----:B------:R-:W-:Y:S02]  /*0d20*/  UIMAD.WIDE.U32 UR12, UR12, UR13, URZ ;  /* 0x0000000d0c0c72a5 */ /* 0x000fe4000f8e003f */
[----:B------:R-:W-:Y:S01]  /*0d30*/  @!UP2 UIMAD.WIDE.U32 UR4, UR9, UR16, UR4 ;  /* 0x000000100904a2a5 */ /* 0x000fe2000f8e0004 */
[----:B------:R-:W-:Y:S02]  /*0d40*/  ULDC UR11, c[0x0][0x14] ;  /* 0x00000500000b7ab9 */ /* 0x000fe40000000800 */
[----:B------:R-:W-:Y:S02]  /*0d50*/  UIMAD.WIDE.U32 UR20, UR12, UR11, URZ ;  /* 0x0000000b0c1472a5 */ /* 0x000fe4000f8e003f */
[----:B------:R-:W-:Y:S02]  /*0d60*/  UIMAD UR13, UR13, UR11, URZ ;  /* 0x0000000b0d0d72a4 */ /* 0x000fe4000f8e023f */
[----:B------:R-:W-:Y:S01]  /*0d70*/  @!UP2 UMOV UR14, UR4 ;  /* 0x00000004000eac82 */ /* 0x000fe20008000000 */
[----:B------:R-:W-:Y:S01]  /*0d80*/  @!UP2 UMOV UR15, UR5 ;  /* 0x00000005000fac82 */ /* 0x000fe20008000000 */
[----:B------:R-:W-:-:S02]  /*0d90*/  UIADD3 UR13, UR21, UR13, URZ ;  /* 0x0000000d150d7290 */ /* 0x000fc4000fffe03f */
[----:B------:R-:W-:-:S04]  /*0da0*/  UIADD3 UR4, UP1, UR14, UR20, URZ ;  /* 0x000000140e047290 */ /* 0x000fc8000ff3e03f */
[----:B------:R-:W-:Y:S02]  /*0db0*/  UIADD3.X UR5, UR15, UR13, URZ, UP1, !UPT ;  /* 0x0000000d0f057290 */ /* 0x000fe40008ffe43f */
[----:B------:R-:W-:Y:S02]  /*0dc0*/  USEL UR4, UR4, UR14, !UP0 ;  /* 0x0000000e04047287 */ /* 0x000fe4000c000000 */
[----:B------:R-:W-:-:S04]  /*0dd0*/  USEL UR5, UR5, UR15, !UP0 ;  /* 0x0000000f05057287 */ /* 0x000fc8000c000000 */
[----:B0-----:R-:W-:Y:S01]  /*0de0*/  ISETP.LE.U32.AND P0, PT, R2, UR4, PT ;  /* 0x0000000402007c0c */ /* 0x001fe2000bf03070 */
[----:B------:R-:W-:Y:S02]  /*0df0*/  IMAD.U32 R2, RZ, RZ, UR4 ;  /* 0x00000004ff027e24 */ /* 0x000fe4000f8e00ff */
[----:B------:R-:W-:-:S05]  /*0e00*/  IMAD.U32 R0, RZ, RZ, UR5 ;  /* 0x00000005ff007e24 */ /* 0x000fca000f8e00ff */
[----:B------:R-:W-:Y:S01]  /*0e10*/  ISETP.GE.U32.AND.EX P0, PT, R0, R3, PT, P0 ;  /* 0x000000030000720c */ /* 0x000fe20003f06100 */
[----:B------:R-:W-:Y:S02]  /*0e20*/  IMAD.U32 R3, RZ, RZ, UR5 ;  /* 0x00000005ff037e24 */ /* 0x000fe4000f8e00ff */
[----:B------:R-:W-:-:S10]  /*0e30*/  IMAD.MOV.U32 R0, RZ, RZ, -0x1 ;  /* 0xffffffffff007424 */ /* 0x000fd400078e00ff */
[----:B------:R-:W-:Y:S05]  /*0e40*/  @P0 BRA `(.L_x_11) ;  /* 0x0000000400480947 */ /* 0x000fea0003800000 */
[----:B------:R-:W-:Y:S01]  /*0e50*/  ULDC.64 UR24, c[0x0][0x628] ;  /* 0x00018a0000187ab9 */ /* 0x000fe20000000a00 */
[C---:B------:R-:W-:Y:S01]  /*0e60*/  R2UR UR27, R2.reuse ;  /* 0x00000000021b72ca */ /* 0x040fe200000e0000 */
[----:B------:R-:W-:Y:S01]  /*0e70*/  ULDC UR26, c[0x0][0x630] ;  /* 0x00018c00001a7ab9 */ /* 0x000fe20000000800 */
[----:B------:R-:W-:Y:S02]  /*0e80*/  ISETP.NE.U32.AND P0, PT, RZ, UR24, PT ;  /* 0x00000018ff007c0c */ /* 0x000fe4000bf05070 */
[----:B------:R-:W-:Y:S02]  /*0e90*/  R2UR UR4, R2 ;  /* 0x00000000020472ca */ /* 0x000fe400000e0000 */
[----:B------:R-:W-:Y:S02]  /*0ea0*/  ISETP.NE.AND.EX P0, PT, RZ, UR25, PT, P0 ;  /* 0x00000019ff007c0c */ /* 0x000fe4000bf05300 */
[----:B------:R-:W-:-:S11]  /*0eb0*/  R2UR UR5, R3 ;  /* 0x00000000030572ca */ /* 0x000fd600000e0000 */
[----:B------:R-:W-:Y:S05]  /*0ec0*/  @!P0 BRA `(.L_x_12) ;  /* 0x0000000000308947 */ /* 0x000fea0003800000 */
[----:B------:R-:W-:Y:S01]  /*0ed0*/  R2UR UR4, R2 ;  /* 0x00000000020472ca */ /* 0x000fe200000e0000 */
[----:B------:R-:W-:Y:S01]  /*0ee0*/  ULDC UR11, c[0x0][0x634] ;  /* 0x00018d00000b7ab9 */ /* 0x000fe20000000800 */
[----:B------:R-:W-:-:S11]  /*0ef0*/  R2UR UR12, R3 ;  /* 0x00000000030c72ca */ /* 0x000fd600000e0000 */
[----:B------:R-:W-:-:S04]  /*0f00*/  UIADD3 UR11, UP1, UR4, UR11, URZ ;  /* 0x0000000b040b7290 */ /* 0x000fc8000ff3e03f */
[----:B------:R-:W-:-:S04]  /*0f10*/  UIADD3.X UR12, URZ, UR12, URZ, UP1, !UPT ;  /* 0x0000000c3f0c7290 */ /* 0x000fc80008ffe43f */
[----:B------:R-:W-:-:S04]  /*0f20*/  UIMAD.WIDE.U32 UR4, UR12, UR24, URZ ;  /* 0x000000180c0472a5 */ /* 0x000fc8000f8e003f */
[----:B------:R-:W-:Y:S02]  /*0f30*/  UIMAD.WIDE.U32 UR14, UP1, UR11, UR25, UR4 ;  /* 0x000000190b0e72a5 */ /* 0x000fe4000f820004 */
[----:B------:R-:W-:Y:S02]  /*0f40*/  UIMAD.WIDE.U32 UR4, UR11, UR24, URZ ;  /* 0x000000180b0472a5 */ /* 0x000fe4000f8e003f */
[----:B------:R-:W-:Y:S02]  /*0f50*/  UIADD3.X UR17, URZ, URZ, URZ, UP1, !UPT ;  /* 0x0000003f3f117290 */ /* 0x000fe40008ffe43f */
[----:B------:R-:W-:Y:S01]  /*0f60*/  UIADD3 URZ, UP1, UR5, UR14, URZ ;  /* 0x0000000e053f7290 */ /* 0x000fe2000ff3e03f */
[----:B------:R-:W-:-:S03]  /*0f70*/  UMOV UR16, UR15 ;  /* 0x0000000f00107c82 */ /* 0x000fc60008000000 */
[----:B------:R-:W-:-:S12]  /*0f80*/  UIMAD.WIDE.U32.X UR4, UR12, UR25, UR16, UP1 ;  /* 0x000000190c0472a5 */ /* 0x000fd800088e0410 */
.L_x_12:
[----:B------:R-:W-:Y:S01]  /*0f90*/  USHF.R.U64 UR4, UR4, UR26, UR5 ;  /* 0x0000001a04047299 */ /* 0x000fe20008001205 */
[----:B------:R-:W-:Y:S01]  /*0fa0*/  R2UR UR15, R3 ;  /* 0x00000000030f72ca */ /* 0x000fe200000e0000 */
[----:B------:R-:W-:Y:S02]  /*0fb0*/  USHF.R.U32.HI UR5, URZ, UR26, UR5 ;  /* 0x0000001a3f057299 */ /* 0x000fe40008011605 */
[----:B------:R-:W-:Y:S01]  /*0fc0*/  UIADD3 UR12, UP1, URZ, -UR4, URZ ;  /* 0x800000043f0c7290 */ /* 0x000fe2000ff3e03f */
[----:B------:R-:W-:Y:S01]  /*0fd0*/  ULDC.64 UR16, c[0x0][0x620] ;  /* 0x0001880000107ab9 */ /* 0x000fe20000000a00 */
[----:B------:R-:W-:Y:S02]  /*0fe0*/  UMOV UR14, UR27 ;  /* 0x0000001b000e7c82 */ /* 0x000fe40008000000 */
[----:B------:R-:W-:Y:S01]  /*0ff0*/  UIADD3.X UR5, URZ, ~UR5, URZ, UP1, !UPT ;  /* 0x800000053f057290 */ /* 0x000fe20008ffe43f */
[----:B------:R-:W-:Y:S01]  /*1000*/  ULDC UR11, c[0x0][0x618] ;  /* 0x00018600000b7ab9 */ /* 0x000fe20000000800 */
[----:B------:R-:W-:-:S02]  /*1010*/  @UP2 UIMAD UR8, UR19, UR10, UR9 ;  /* 0x0000000a130822a4 */ /* 0x000fc4000f8e0209 */
[----:B------:R-:W-:Y:S02]  /*1020*/  UIMAD UR5, UR5, UR16, URZ ;  /* 0x00000010050572a4 */ /* 0x000fe4000f8e023f */
[----:B------:R-:W-:Y:S02]  /*1030*/  UIMAD.WIDE.U32 UR14, UR12, UR16, UR14 ;  /* 0x000000100c0e72a5 */ /* 0x000fe4000f8e000e */
[----:B------:R-:W-:Y:S01]  /*1040*/  UIMAD UR12, UR12, UR17, UR5 ;  /* 0x000000110c0c72a4 */ /* 0x000fe2000f8e0205 */
[----:B------:R-:W-:Y:S01]  /*1050*/  ULDC UR16, c[0x0][0x608] ;  /* 0x0001820000107ab9 */ /* 0x000fe20000000800 */
[----:B------:R-:W-:Y:S02]  /*1060*/  ULDC UR28, c[0x0][0x658] ;  /* 0x00019600001c7ab9 */ /* 0x000fe40000000800 */
[----:B------:R-:W-:Y:S01]  /*1070*/  UIADD3 UR12, UR15, UR12, URZ ;  /* 0x0000000c0f0c7290 */ /* 0x000fe2000fffe03f */
[----:B------:R-:W-:Y:S01]  /*1080*/  UMOV UR9, 0xffffffff ;  /* 0xffffffff00097882 */ /* 0x000fe20000000000 */
[----:B------:R-:W-:-:S02]  /*1090*/  ULDC UR5, c[0x0][0x600] ;  /* 0x0001800000057ab9 */ /* 0x000fc40000000800 */
[----:B------:R-:W-:Y:S02]  /*10a0*/  USHF.R.U64 UR27, UR14, UR11, UR12 ;  /* 0x0000000b0e1b7299 */ /* 0x000fe4000800120c */
[----:B------:R-:W-:Y:S02]  /*10b0*/  USHF.R.U32.HI UR12, URZ, UR11, UR12 ;  /* 0x0000000b3f0c7299 */ /* 0x000fe4000801160c */
[----:B------:R-:W-:Y:S01]  /*10c0*/  USHF.L.U32 UR9, UR9, UR28, URZ ;  /* 0x0000001c09097299 */ /* 0x000fe2000800063f */
[----:B------:R-:W-:Y:S01]  /*10d0*/  ULDC.64 UR10, c[0x0][0x640] ;  /* 0x00019000000a7ab9 */ /* 0x000fe20000000a00 */
[----:B------:R-:W-:Y:S01]  /*10e0*/  USHF.R.U64 UR32, UR27, UR16, UR12 ;  /* 0x000000101b207299 */ /* 0x000fe2000800120c */
[----:B------:R-:W-:Y:S01]  /*10f0*/  ISETP.NE.U32.AND P0, PT, RZ, UR10, PT ;  /* 0x0000000aff007c0c */ /* 0x000fe2000bf05070 */
[----:B------:R-:W-:Y:S02]  /*1100*/  USHF.R.U32.HI UR12, URZ, UR16, UR12 ;  /* 0x000000103f0c7299 */ /* 0x000fe4000801160c */
[----:B------:R-:W-:Y:S01]  /*1110*/  UIADD3 UR26, UR5, -0x1, URZ ;  /* 0xffffffff051a7890 */ /* 0x000fe2000fffe03f */
[----:B------:R-:W-:Y:S01]  /*1120*/  ISETP.NE.AND.EX P0, PT, RZ, UR11, PT, P0 ;  /* 0x0000000bff007c0c */ /* 0x000fe2000bf05300 */
[----:B------:R-:W-:-:S02]  /*1130*/  USHF.R.U64 UR33, UR32, UR28, UR12 ;  /* 0x0000001c20217299 */ /* 0x000fc4000800120c */
[----:B------:R-:W-:Y:S02]  /*1140*/  USHF.R.U32.HI UR14, URZ, UR28, UR12 ;  /* 0x0000001c3f0e7299 */ /* 0x000fe4000801160c */
[----:B------:R-:W-:Y:S01]  /*1150*/  ULOP3.LUT UR12, URZ, UR9, URZ, 0x33, !UPT ;  /* 0x000000093f0c7292 */ /* 0x000fe2000f8e333f */
[----:B------:R-:W-:Y:S01]  /*1160*/  ULDC UR29, c[0x0][0x648] ;  /* 0x00019200001d7ab9 */ /* 0x000fe20000000800 */
[----:B------:R-:W-:Y:S01]  /*1170*/  ULDC UR30, c[0x0][0x638] ;  /* 0x00018e00001e7ab9 */ /* 0x000fe20000000800 */
[----:B------:R-:W-:Y:S01]  /*1180*/  UMOV UR31, 0x1 ;  /* 0x00000001001f7882 */ /* 0x000fe20000000000 */
[----:B------:R-:W-:-:S04]  /*1190*/  UMOV UR9, UR33 ;  /* 0x0000002100097c82 */ /* 0x000fc80008000000 */
[----:B------:R-:W-:Y:S05]  /*11a0*/  @!P0 BRA `(.L_x_13) ;  /* 0x0000000000308947 */ /* 0x000fea0003800000 */
[----:B------:R-:W-:Y:S02]  /*11b0*/  ULDC UR9, c[0x0][0x64c] ;  /* 0x0001930000097ab9 */ /* 0x000fe40000000800 */
        /* <DEDUP_REMOVED lines=8> */
[----:B------:R-:W-:-:S07]  /*1240*/  UIMAD.WIDE.U32.X UR10, UR19, UR11, UR24, UP1 ;  /* 0x0000000b130a72a5 */ /* 0x000fce00088e0418 */
[----:B------:R-:W-:Y:S01]  /*1250*/  UMOV UR9, UR10 ;  /* 0x0000000a00097c82 */ /* 0x000fe20008000000 */
[----:B------:R-:W-:-:S05]  /*1260*/  UMOV UR14, UR11 ;  /* 0x0000000b000e7c82 */ /* 0x000fca0008000000 */
.L_x_13:
[----:B------:R-:W-:Y:S01]  /*1270*/  USHF.R.U64 UR10, UR9, UR29, UR14 ;  /* 0x0000001d090a7299 */ /* 0x000fe2000800120e */
[----:B------:R-:W-:Y:S01]  /*1280*/  IMAD.MOV.U32 R13, RZ, RZ, 0x1 ;  /* 0x00000001ff0d7424 */ /* 0x000fe200078e00ff */
[----:B------:R-:W-:Y:S01]  /*1290*/  USHF.L.U32 UR9, UR31, UR28, URZ ;  /* 0x0000001c1f097299 */ /* 0x000fe2000800063f */
[----:B------:R-:W-:Y:S01]  /*12a0*/  IMAD.U32 R0, RZ, RZ, UR4 ;  /* 0x00000004ff007e24 */ /* 0x000fe2000f8e00ff */
[----:B------:R-:W-:Y:S02]  /*12b0*/  ULOP3.LUT UR12, UR32, UR12, URZ, 0xc0, !UPT ;  /* 0x0000000c200c7292 */ /* 0x000fe4000f8ec03f */
[----:B------:R-:W-:Y:S02]  /*12c0*/  UIADD3 UR11, -UR10, URZ, URZ ;  /* 0x0000003f0a0b7290 */ /* 0x000fe4000fffe13f */
[----:B------:R-:W-:Y:S02]  /*12d0*/  UIMAD UR12, UR9, UR10, UR12 ;  /* 0x0000000a090c72a4 */ /* 0x000fe4000f8e020c */
[----:B------:R-:W-:-:S02]  /*12e0*/  ULOP3.LUT UR26, UR27, UR26, URZ, 0xc0, !UPT ;  /* 0x0000001a1b1a7292 */ /* 0x000fc4000f8ec03f */
[----:B------:R-:W-:Y:S01]  /*12f0*/  UIMAD UR9, UR11, UR30, UR33 ;  /* 0x0000001e0b0972a4 */ /* 0x000fe2000f8e0221 */
[----:B------:R-:W-:Y:S02]  /*1300*/  ULDC UR10, c[0x0][0x610] ;  /* 0x00018400000a7ab9 */ /* 0x000fe40000000800 */
[----:B------:R-:W-:Y:S02]  /*1310*/  UIMAD UR8, UR12, UR10, UR8 ;  /* 0x0000000a0c0872a4 */ /* 0x000fe4000f8e0208 */
[----:B------:R-:W-:-:S04]  /*1320*/  UIMAD UR9, UR9, UR5, UR26 ;  /* 0x00000005090972a4 */ /* 0x000fc8000f8e021a */
[----:B------:R-:W-:Y:S02]  /*1330*/  USEL UR5, UR9, UR8, !UP2 ;  /* 0x0000000809057287 */ /* 0x000fe4000d000000 */
[----:B------:R-:W-:-:S04]  /*1340*/  USEL UR8, UR8, UR9, !UP2 ;  /* 0x0000000908087287 */ /* 0x000fc8000d000000 */
[----:B------:R-:W-:Y:S02]  /*1350*/  IMAD.U32 R4, RZ, RZ, UR5 ;  /* 0x00000005ff047e24 */ /* 0x000fe4000f8e00ff */
[----:B------:R-:W-:-:S07]  /*1360*/  IMAD.U32 R5, RZ, RZ, UR8 ;  /* 0x00000008ff057e24 */ /* 0x000fce000f8e00ff */
.L_x_11:
[----:B------:R-:W-:Y:S05]  /*1370*/  @!P1 BRA `(.L_x_14) ;  /* 0x00000000000c9947 */ /* 0x000fea0003800000 */
[----:B------:R-:W-:Y:S01]  /*1380*/  UCGABAR_WAIT ;  /* 0x0000000000007dc7 */ /* 0x000fe20008000000 */
[----:B------:R-:W-:Y:S01]  /*1390*/  CCTL.IVALL ;  /* 0x00000000ff00798f */ /* 0x000fe20002000000 */
[----:B------:R-:W-:Y:S05]  /*13a0*/  BRA `(.L_x_15) ;  /* 0x0000000000047947 */ /* 0x000fea0003800000 */
.L_x_14:
[----:B------:R-:W-:Y:S06]  /*13b0*/  BAR.SYNC.DEFER_BLOCKING 0x0 ;  /* 0x0000000000007b1d */ /* 0x000fec0000010000 */
.L_x_15:
[----:B------:R-:W-:Y:S02]  /*13c0*/  ULDC UR4, c[0x0][0x28c] ;  /* 0x0000a30000047ab9 */ /* 0x000fe40000000800 */
[----:B------:R-:W-:-:S04]  /*13d0*/  UIADD3 UR4, UR4, 0x3f, URZ ;  /* 0x0000003f04047890 */ /* 0x000fc8000fffe03f */
[----:B------:R-:W-:-:S04]  /*13e0*/  USHF.R.S32.HI UR5, URZ, 0x1f, UR4 ;  /* 0x0000001f3f057899 */ /* 0x000fc80008011404 */
[----:B------:R-:W-:-:S04]  /*13f0*/  ULEA.HI UR5, UR5, UR4, URZ, 0x6 ;  /* 0x0000000405057291 */ /* 0x000fc8000f8f303f */
[----:B------:R-:W-:Y:S01]  /*1400*/  USHF.R.S32.HI UR14, URZ, 0x6, UR5 ;  /* 0x000000063f0e7899 */ /* 0x000fe20008011405 */
[----:B------:R-:W-:Y:S11]  /*1410*/  @!P2 BRA `(.L_x_16) ;  /* 0x0000006c00b4a947 */ /* 0x000ff60003800000 */
[----:B------:R-:W-:-:S06]  /*1420*/  UISETP.GT.U32.AND UP1, UPT, UR18, 0x1, UPT ;  /* 0x000000011200788c */ /* 0x000fcc000bf24070 */
[----:B------:R-:W-:-:S13]  /*1430*/  PLOP3.LUT P0, PT, PT, PT, UP1, 0x80, 0x0 ;  /* 0x000000000000781c */ /* 0x000fda0003f0f018 */
[----:B------:R-:W-:Y:S05]  /*1440*/  @P0 EXIT ;  /* 0x000000000000094d */ /* 0x000fea0003800000 */
.L_x_17:
[----:B------:R-:W-:-:S08]  /*1450*/  NOP ;  /* 0x0000000000007918 */ /* 0x000fd00000000000 */
[----:B------:R-:W0:Y:S02]  /*1460*/  USETMAXREG.TRY_ALLOC.CTAPOOL UP1, 0xe8 ;  /* 0x000000e8000079c8 */ /* 0x000e240008020600 */
[----:B0-----:R-:W-:-:S13]  /*1470*/  PLOP3.LUT P0, PT, PT, PT, UP1, 0x80, 0x0 ;  /* 0x000000000000781c */ /* 0x001fda0003f0f018 */
[----:B------:R-:W-:Y:S05]  /*1480*/  @!P0 BRA `(.L_x_17) ;  /* 0xfffffffc00f08947 */ /* 0x000fea000383ffff */
[----:B------:R-:W-:-:S13]  /*1490*/  LOP3.LUT P0, RZ, R13, 0xff, RZ, 0xc0, !PT ;  /* 0x000000ff0dff7812 */ /* 0x000fda000780c0ff */
[----:B------:R-:W-:Y:S05]  /*14a0*/  @!P0 EXIT ;  /* 0x000000000000894d */ /* 0x000fea0003800000 */
[----:B------:R-:W0:Y:S01]  /*14b0*/  S2UR UR5, SR_CgaCtaId ;  /* 0x00000000000579c3 */ /* 0x000e220000008800 */
[CC--:B------:R-:W-:Y:S01]  /*14c0*/  LEA.HI R8, R12.reuse, R9.reuse, RZ, 0x2 ;  /* 0x000000090c087211 */ /* 0x0c0fe200078f10ff */
[----:B------:R-:W-:Y:S01]  /*14d0*/  UMOV UR8, 0x400 ;  /* 0x0000040000087882 */ /* 0x000fe20000000000 */
[----:B------:R-:W-:Y:S01]  /*14e0*/  LEA.HI R17, R12, R9, RZ, 0x5 ;  /* 0x000000090c117211 */ /* 0x000fe200078f28ff */
[----:B------:R-:W-:Y:S01]  /*14f0*/  VIADD R12, R15, 0xffffffff ;  /* 0xffffffff0f0c7836 */ /* 0x000fe20000000000 */
[--C-:B------:R-:W-:Y:S01]  /*1500*/  SHF.R.S32.HI R13, RZ, 0x2, R8.reuse ;  /* 0x00000002ff0d7819 */ /* 0x100fe20000011408 */
[----:B------:R-:W-:Y:S01]  /*1510*/  USHF.R.U32.HI UR4, URZ, 0x2, UR14 ;  /* 0x000000023f047899 */ /* 0x000fe2000801160e */
[----:B------:R-:W-:Y:S01]  /*1520*/  SHF.R.S32.HI R16, RZ, 0x1f, R8 ;  /* 0x0000001fff107819 */ /* 0x000fe20000011408 */
[----:B------:R-:W-:Y:S01]  /*1530*/  ULOP3.LUT UR9, UR14, 0x3, URZ, 0xc0, !UPT ;  /* 0x000000030e097892 */ /* 0x000fe2000f8ec03f */
[----:B------:R-:W-:Y:S01]  /*1540*/  LOP3.LUT R14, R8, 0xfffffffc, RZ, 0xc0, !PT ;  /* 0xfffffffc080e7812 */ /* 0x000fe200078ec0ff */
[----:B------:R-:W-:Y:S01]  /*1550*/  UISETP.LT.AND UP1, UPT, UR14, 0x1, UPT ;  /* 0x000000010e00788c */ /* 0x000fe2000bf21270 */
[----:B------:R-:W-:Y:S01]  /*1560*/  LEA.HI R16, R16, R13, RZ, 0x3 ;  /* 0x0000000d10107211 */ /* 0x000fe200078f18ff */
[----:B------:R-:W-:Y:S01]  /*1570*/  ULOP3.LUT UR4, UR4, 0x1, URZ, 0xc0, !UPT ;  /* 0x0000000104047892 */ /* 0x000fe2000f8ec03f */
[C---:B------:R-:W-:Y:S01]  /*1580*/  ISETP.NE.AND P0, PT, R12.reuse, RZ, PT ;  /* 0x000000ff0c00720c */ /* 0x040fe20003f05270 */
[----:B------:R-:W-:Y:S01]  /*1590*/  IMAD.SHL.U32 R12, R12, 0x8, RZ ;  /* 0x000000080c0c7824 */ /* 0x000fe200078e00ff */
[----:B------:R-:W-:Y:S01]  /*15a0*/  LOP3.LUT R16, R16, 0xfffffff8, RZ, 0xc0, !PT ;  /* 0xfffffff810107812 */ /* 0x000fe200078ec0ff */
[----:B------:R-:W-:Y:S01]  /*15b0*/  IMAD.IADD R14, R9, 0x1, -R14 ;  /* 0x00000001090e7824 */ /* 0x000fe200078e0a0e */
[----:B------:R-:W-:Y:S01]  /*15c0*/  SHF.R.S32.HI R17, RZ, 0x5, R17 ;  /* 0x00000005ff117819 */ /* 0x000fe20000011411 */
[----:B------:R-:W-:Y:S01]  /*15d0*/  ULDC UR6, c[0x0][0x284] ;  /* 0x0000a10000067ab9 */ /* 0x000fe20000000800 */
[----:B------:R-:W-:Y:S01]  /*15e0*/  LOP3.LUT R12, R12, 0x8, RZ, 0xc0, !PT ;  /* 0x000000080c0c7812 */ /* 0x000fe200078ec0ff */
[----:B------:R-:W-:Y:S01]  /*15f0*/  IMAD.IADD R8, R13, 0x1, -R16 ;  /* 0x000000010d087824 */ /* 0x000fe200078e0a10 */
[----:B------:R-:W-:Y:S01]  /*1600*/  USEL UR9, UR9, URZ, !UP0 ;  /* 0x0000003f09097287 */ /* 0x000fe2000c000000 */
[----:B------:R-:W-:Y:S01]  /*1610*/  SEL R148, RZ, 0x1, P0 ;  /* 0x00000001ff947807 */ /* 0x000fe20000000000 */
[----:B------:R-:W-:Y:S01]  /*1620*/  USEL UR10, UR14, 0x1, UP1 ;  /* 0x000000010e0a7887 */ /* 0x000fe20008800000 */
[C-C-:B------:R-:W-:Y:S01]  /*1630*/  IMAD R13, R17.reuse, -0x10, -R8.reuse ;  /* 0xfffffff0110d7824 */ /* 0x140fe200078e0a08 */
[----:B0-----:R-:W-:Y:S01]  /*1640*/  ULEA UR8, UR5, UR8, 0x18 ;  /* 0x0000000805087291 */ /* 0x001fe2000f8ec03f */
[--C-:B------:R-:W-:Y:S01]  /*1650*/  SHF.R.S32.HI R9, RZ, 0x1f, R8.reuse ;  /* 0x0000001fff097819 */ /* 0x100fe20000011408 */
[----:B------:R-:W-:Y:S01]  /*1660*/  UISETP.EQ.U32.AND UP0, UPT, UR4, 0x1, !UP0 ;  /* 0x000000010400788c */ /* 0x000fe2000c702070 */
[C---:B------:R-:W-:Y:S01]  /*1670*/  LOP3.LUT R149, R12.reuse, 0x8, RZ, 0x3c, !PT ;  /* 0x000000080c957812 */ /* 0x040fe200078e3cff */
[----:B------:R-:W-:Y:S01]  /*1680*/  UIADD3 UR31, UR8, 0x50, URZ ;  /* 0x00000050081f7890 */ /* 0x000fe2000fffe03f */
[----:B------:R-:W-:Y:S01]  /*1690*/  LOP3.LUT R16, R12, 0x18, RZ, 0x3c, !PT ;  /* 0x000000180c107812 */ /* 0x000fe200078e3cff */
[----:B------:R-:W-:Y:S01]  /*16a0*/  IMAD.WIDE R8, R17, 0x10, R8 ;  /* 0x0000001011087825 */ /* 0x000fe200078e0208 */
[----:B------:R-:W-:-:S02]  /*16b0*/  ULOP3.LUT UR25, UR7, 0x1, URZ, 0xfc, !UPT ;  /* 0x0000000107197892 */ /* 0x000fc4000f8efc3f */
[----:B------:R-:W-:Y:S01]  /*16c0*/  USHF.L.U32 UR30, UR14, 0x1, URZ ;  /* 0x000000010e1e7899 */ /* 0x000fe2000800063f */
[----:B------:R-:W-:Y:S01]  /*16d0*/  LEA R15, R15, UR31, 0x3 ;  /* 0x0000001f0f0f7c11 */ /* 0x000fe2000f8e18ff */
[----:B------:R-:W-:Y:S01]  /*16e0*/  VIADD R17, R13, UR6 ;  /* 0x000000060d117c36 */ /* 0x000fe20008000000 */
[----:B------:R-:W-:Y:S02]  /*16f0*/  UIADD3 UR10, -UR10, UR14, URZ ;  /* 0x0000000e0a0a7290 */ /* 0x000fe4000fffe13f */
[----:B------:R-:W-:-:S12]  /*1700*/  USEL UR11, URZ, 0x1, !UP0 ;  /* 0x000000013f0b7887 */ /* 0x000fd8000c000000 */
.L_x_172:
[----:B------:R-:W-:Y:S01]  /*1710*/  SHF.L.U32 R12, R148, 0x1f, RZ ;  /* 0x0000001f940c7819 */ /* 0x000fe200000006ff */
[----:B------:R-:W0:Y:S01]  /*1720*/  LDC R13, c[0x0][0x28c] ;  /* 0x0000a300ff0d7b82 */ /* 0x000e220000000800 */
[----:B------:R-:W-:Y:S01]  /*1730*/  UMOV UR4, URZ ;  /* 0x0000003f00047c82 */ /* 0x000fe20008000000 */
[----:B------:R-:W-:Y:S01]  /*1740*/  UMOV UR12, UR9 ;  /* 0x00000009000c7c82 */ /* 0x000fe20008000000 */
[----:B-1----:R-:W1:Y:S01]  /*1750*/  SYNCS.PHASECHK.TRANS64.TRYWAIT P0, [R15+URZ+-0x8], R12 ;  /* 0xfffff80c0f0075a7 */ /* 0x002e62000800017f */
[----:B0-----:R-:W-:Y:S01]  /*1760*/  ISETP.GE.AND P1, PT, R13, 0x1, PT ;  /* 0x000000010d00780c */ /* 0x001fe20003f26270 */
[----:B-1-3--:R-:W-:-:S12]  /*1770*/  @!P0 BRA `(.L_x_18) ;  /* 0x0000007c00248947 */ /* 0x00afd80003800000 */
.L_x_194:
[----:B------:R-:W-:Y:S01]  /*1780*/  UMOV UR5, URZ ;  /* 0x0000003f00057c82 */ /* 0x000fe20008000000 */
[----:B------:R-:W-:Y:S01]  /*1790*/  UMOV UR6, URZ ;  /* 0x0000003f00067c82 */ /* 0x000fe20008000000 */
[----:B------:R-:W-:Y:S02]  /*17a0*/  CS2R R20, SRZ ;  /* 0x0000000000147805 */ /* 0x000fe4000001ff00 */
[----:B------:R-:W-:Y:S02]  /*17b0*/  CS2R R18, SRZ ;  /* 0x0000000000127805 */ /* 0x000fe4000001ff00 */
[----:B------:R-:W-:Y:S02]  /*17c0*/  CS2R R22, SRZ ;  /* 0x0000000000167805 */ /* 0x000fe4000001ff00 */
[----:B------:R-:W-:Y:S02]  /*17d0*/  CS2R R90, SRZ ;  /* 0x00000000005a7805 */ /* 0x000fe4000001ff00 */
[----:B------:R-:W-:-:S02]  /*17e0*/  CS2R R88, SRZ ;  /* 0x0000000000587805 */ /* 0x000fc4000001ff00 */
[----:B------:R-:W-:Y:S02]  /*17f0*/  CS2R R92, SRZ ;  /* 0x00000000005c7805 */ /* 0x000fe4000001ff00 */
        /* <DEDUP_REMOVED lines=25> */
[----:B------:R-:W-:Y:S01]  /*1990*/  CS2R R144, SRZ ;  /* 0x0000000000907805 */ /* 0x000fe2000001ff00 */
[----:B------:R-:W-:Y:S01]  /*19a0*/  IMAD.U32 R150, RZ, RZ, UR11 ;  /* 0x0000000bff967e24 */ /* 0x000fe2000f8e00ff */
        /* <DEDUP_REMOVED lines=31> */
[----:B------:R-:W-:Y:S01]  /*1ba0*/  CS2R R86, SRZ ;  /* 0x0000000000567805 */ /* 0x000fe2000001ff00 */
[----:B------:R-:W-:Y:S06]  /*1bb0*/  @!P1 BRA `(.L_x_19) ;  /* 0x00000008003c9947 */ /* 0x000fec0003800000 */
[----:B------:R-:W-:-:S06]  /*1bc0*/  UISETP.NE.AND UP0, UPT, UR25, 0x3, UPT ;  /* 0x000000031900788c */ /* 0x000fcc000bf05270 */
[----:B------:R-:W-:-:S13]  /*1bd0*/  PLOP3.LUT P1, PT, PT, PT, UP0, 0x80, 0x0 ;  /* 0x000000000000781c */ /* 0x000fda0003f2f008 */
[----:B------:R-:W-:Y:S05]  /*1be0*/  @!P1 BRA `(.L_x_20) ;  /* 0x0000000000049947 */ /* 0x000fea0003800000 */
[----:B------:R-:W-:Y:S01]  /*1bf0*/  BPT.TRAP 0x1 ;  /* 0x000000040000795c */ /* 0x000fe20000300000 */
.L_x_20:
[----:B------:R-:W-:Y:S01]  /*1c00*/  ULEA UR4, UR9, UR8, 0x3 ;  /* 0x0000000809047291 */ /* 0x000fe2000f8e183f */
[----:B0-----:R-:W-:-:S05]  /*1c10*/  IMAD.U32 R12, RZ, RZ, UR11 ;  /* 0x0000000bff0c7e24 */ /* 0x001fca000f8e00ff */
[----:B------:R-:W-:-:S04]  /*1c20*/  SHF.L.U32 R12, R12, 0x1f, RZ ;  /* 0x0000001f0c0c7819 */ /* 0x000fc800000006ff */
[----:B------:R0:W1:Y:S01]  /*1c30*/  SYNCS.PHASECHK.TRANS64.TRYWAIT P0, [UR4], R12 ;  /* 0x0000000cff0075a7 */ /* 0x0000620008000144 */
[----:B------:R-:W-:Y:S05]  /*1c40*/  @!P1 BRA `(.L_x_21) ;  /* 0x0000000000049947 */ /* 0x000fea0003800000 */
[----:B------:R-:W-:Y:S01]  /*1c50*/  BPT.TRAP 0x1 ;  /* 0x000000040000795c */ /* 0x000fe20000300000 */
.L_x_21:
[----:B-1----:R-:W-:Y:S05]  /*1c60*/  @P0 BRA `(.L_x_22) ;  /* 0x0000000000080947 */ /* 0x002fea0003800000 */
[----:B------:R-:W1:Y:S02]  /*1c70*/  SYNCS.PHASECHK.TRANS64.TRYWAIT P0, [UR4], R12 ;  /* 0x0000000cff0075a7 */ /* 0x000e640008000144 */
[----:B-1----:R-:W-:Y:S05]  /*1c80*/  @!P0 BRA `(.L_x_23) ;  /* 0x0000007400f48947 */ /* 0x002fea0003800000 */
.L_x_22:
[----:B------:R-:W-:Y:S01]  /*1c90*/  UIADD3 UR4, UR8, 0x180, URZ ;  /* 0x0000018008047890 */ /* 0x000fe2000fffe03f */
[----:B------:R-:W-:Y:S01]  /*1ca0*/  WARPGROUP.ARRIVE ;  /* 0x00000000000079c5 */ /* 0x000fe20000000000 */
[----:B------:R-:W-:Y:S01]  /*1cb0*/  UIADD3 UR5, UR8, 0x4180, URZ ;  /* 0x0000418008057890 */ /* 0x000fe2000fffe03f */
[----:B------:R-:W-:Y:S01]  /*1cc0*/  CS2R R20, SRZ ;  /* 0x0000000000147805 */ /* 0x000fe2000001ff00 */
[----:B------:R-:W-:Y:S01]  /*1cd0*/  USHF.R.U32.HI UR4, URZ, 0x4, UR4 ;  /* 0x000000043f047899 */ /* 0x000fe20008011604 */
[----:B------:R-:W-:Y:S01]  /*1ce0*/  CS2R R18, SRZ ;  /* 0x0000000000127805 */ /* 0x000fe2000001ff00 */
[----:B------:R-:W-:Y:S01]  /*1cf0*/  USHF.R.U32.HI UR5, URZ, 0x4, UR5 ;  /* 0x000000043f057899 */ /* 0x000fe20008011605 */
[----:B------:R-:W-:Y:S01]  /*1d00*/  CS2R R22, SRZ ;  /* 0x0000000000167805 */ /* 0x000fe2000001ff00 */
[----:B------:R-:W-:Y:S01]  /*1d10*/  ULOP3.LUT UR4, UR4, 0x3fff, URZ, 0xc0, !UPT ;  /* 0x00003fff04047892 */ /* 0x000fe2000f8ec03f */
[----:B------:R-:W-:Y:S01]  /*1d20*/  CS2R R90, SRZ ;  /* 0x00000000005a7805 */ /* 0x000fe2000001ff00 */
[----:B------:R-:W-:Y:S01]  /*1d30*/  ULOP3.LUT UR5, UR5, 0x3fff, URZ, 0xc0, !UPT ;  /* 0x00003fff05057892 */ /* 0x000fe2000f8ec03f */
[----:B------:R-:W-:Y:S01]  /*1d40*/  CS2R R88, SRZ ;  /* 0x0000000000587805 */ /* 0x000fe2000001ff00 */
[----:B------:R-:W-:Y:S01]  /*1d50*/  ULOP3.LUT UR4, UR4, 0x10000, URZ, 0xfc, !UPT ;  /* 0x0001000004047892 */ /* 0x000fe2000f8efc3f */
[----:B------:R-:W-:Y:S01]  /*1d60*/  CS2R R92, SRZ ;  /* 0x00000000005c7805 */ /* 0x000fe2000001ff00 */
[----:B------:R-:W-:Y:S01]  /*1d70*/  ULOP3.LUT UR5, UR5, 0x10000, URZ, 0xfc, !UPT ;  /* 0x0001000005057892 */ /* 0x000fe2000f8efc3f */
[----:B------:R-:W-:Y:S01]  /*1d80*/  CS2R R94, SRZ ;  /* 0x00000000005e7805 */ /* 0x000fe2000001ff00 */
[----:B------:R-:W-:Y:S01]  /*1d90*/  ULEA UR16, UR9, UR4, 0x8 ;  /* 0x0000000409107291 */ /* 0x000fe2000f8e403f */
[----:B------:R-:W-:Y:S01]  /*1da0*/  CS2R R96, SRZ ;  /* 0x0000000000607805 */ /* 0x000fe2000001ff00 */
[----:B------:R-:W-:Y:S01]  /*1db0*/  ULEA UR18, UR9, UR5, 0x9 ;  /* 0x0000000509127291 */ /* 0x000fe2000f8e483f */
[----:B------:R-:W-:Y:S01]  /*1dc0*/  CS2R R98, SRZ ;  /* 0x0000000000627805 */ /* 0x000fe2000001ff00 */
[----:B------:R-:W-:Y:S01]  /*1dd0*/  UMOV UR17, 0x80000020 ;  /* 0x8000002000117882 */ /* 0x000fe20000000000 */
[----:B------:R-:W-:Y:S01]  /*1de0*/  UMOV UR19, 0x80000020 ;  /* 0x8000002000137882 */ /* 0x000fe20000000000 */
[----:B------:R-:W-:Y:S01]  /*1df0*/  ULDC UR5, c[0x0][0x50c] ;  /* 0x0001430000057ab9 */ /* 0x000fe20000000800 */
[----:B------:R-:W-:Y:S01]  /*1e00*/  UMOV UR4, 0x2 ;  /* 0x0000000200047882 */ /* 0x000fe20000000000 */
[----:B------:R-:W-:Y:S01]  /*1e10*/  UISETP.NE.AND UP0, UPT, UR5, 0x2, UPT ;  /* 0x000000020500788c */ /* 0x000fe2000bf05270 */
[----:B------:R-:W-:-:S02]  /*1e20*/  CS2R R100, SRZ ;  /* 0x0000000000647805 */ /* 0x000fc4000001ff00 */
[----:B------:R-:W-:Y:S01]  /*1e30*/  CS2R R102, SRZ ;  /* 0x0000000000667805 */ /* 0x000fe2000001ff00 */
[----:B------:R-:W-:Y:S01]  /*1e40*/  QGMMA.64x128x32.F32.E4M3.E4M3 R24, gdesc[UR16], RZ, !UPT ;  /* 0x01e00000101879f3 */ /* 0x000fe2000c7008ff */
[----:B------:R-:W-:Y:S01]  /*1e50*/  USEL UR5, URZ, 0x1, UP0 ;  /* 0x000000013f057887 */ /* 0x000fe20008000000 */
[----:B------:R-:W-:Y:S01]  /*1e60*/  CS2R R104, SRZ ;  /* 0x0000000000687805 */ /* 0x000fe2000001ff00 */
[----:B------:R-:W-:Y:S01]  /*1e70*/  UIADD3 UR16, UR16, 0x2, URZ ;  /* 0x0000000210107890 */ /* 0x000fe2000fffe03f */
[----:B------:R-:W-:Y:S01]  /*1e80*/  CS2R R106, SRZ ;  /* 0x00000000006a7805 */ /* 0x000fe2000001ff00 */
[----:B------:R-:W-:Y:S01]  /*1e90*/  UIADD3 UR18, UR18, 0x2, URZ ;  /* 0x0000000212127890 */ /* 0x000fe2000fffe03f */
[----:B------:R-:W-:Y:S02]  /*1ea0*/  CS2R R108, SRZ ;  /* 0x00000000006c7805 */ /* 0x000fe4000001ff00 */
[----:B------:R-:W-:Y:S01]  /*1eb0*/  ISETP.NE.AND P0, PT, RZ, UR5, PT ;  /* 0x00000005ff007c0c */ /* 0x000fe2000bf05270 */
[----:B------:R-:W-:Y:S01]  /*1ec0*/  UMOV UR17, 0x80000020 ;  /* 0x8000002000117882 */ /* 0x000fe20000000000 */
[----:B------:R-:W-:Y:S01]  /*1ed0*/  UMOV UR19, 0x80000020 ;  /* 0x8000002000137882 */ /* 0x000fe20000000000 */
        /* <DEDUP_REMOVED lines=18> */
[----:B------:R-:W-:Y:S01]  /*2000*/  QGMMA.64x128x32.F32.E4M3.E4M3 R24, gdesc[UR16], R24, gsb0 ;  /* 0x01e00000101879f3 */ /* 0x000fe20008000818 */
[----:B------:R-:W-:Y:S05]  /*2010*/  @!P0 BRA `(.L_x_24) ;  /* 0x0000000400088947 */ /* 0x000fea0003800000 */
[----:B------:R-:W-:Y:S02]  /*2020*/  WARPGROUP.DEPBAR.LE gsb0, 0x0 ;  /* 0x00008000000079c5 */ /* 0x000fe40000010000 */
[----:B------:R-:W-:-:S01]  /*2030*/  FADD R145, RZ, R24 ;  /* 0x00000018ff917221 */ /* 0x000fc20000000000 */
[----:B------:R-:W-:Y:S01]  /*2040*/  FADD R144, RZ, R25 ;  /* 0x00000019ff907221 */ /* 0x000fe20000000000 */
        /* <DEDUP_REMOVED lines=62> */
[----:B------:R-:W-:-:S06]  /*2430*/  UMOV UR4, URZ ;  /* 0x0000003f00047c82 */ /* 0x000fcc0008000000 */
.L_x_24:
[----:B------:R-:W-:-:S04]  /*2440*/  UIADD3 UR12, UR9, 0x1, URZ ;  /* 0x00000001090c7890 */ /* 0x000fc8000fffe03f */
[----:B------:R-:W-:-:S04]  /*2450*/  UISETP.NE.AND UP0, UPT, UR12, 0x4, UPT ;  /* 0x000000040c00788c */ /* 0x000fc8000bf05270 */
[----:B------:R-:W-:Y:S02]  /*2460*/  USEL UR6, URZ, 0x1, UP0 ;  /* 0x000000013f067887 */ /* 0x000fe40008000000 */
[----:B------:R-:W-:Y:S02]  /*2470*/  USEL UR12, UR12, URZ, UP0 ;  /* 0x0000003f0c0c7287 */ /* 0x000fe40008000000 */
[----:B------:R-:W-:-:S06]  /*2480*/  ULOP3.LUT UR6, UR11, UR6, URZ, 0x3c, !UPT ;  /* 0x000000060b067292 */ /* 0x000fcc000f8e3c3f */
[----:B------:R-:W-:Y:S01]  /*2490*/  IMAD.U32 R150, RZ, RZ, UR6 ;  /* 0x00000006ff967e24 */ /* 0x000fe2000f8e00ff */
[----:B------:R-:W-:-:S06]  /*24a0*/  UMOV UR6, 0x1 ;  /* 0x0000000100067882 */ /* 0x000fcc0000000000 */
.L_x_19:
[----:B------:R-:W-:-:S06]  /*24b0*/  UISETP.GE.AND UP0, UPT, UR10, 0x1, UPT ;  /* 0x000000010a00788c */ /* 0x000fcc000bf06270 */
[----:B------:R-:W-:-:S13]  /*24c0*/  PLOP3.LUT P0, PT, PT, PT, UP0, 0x80, 0x0 ;  /* 0x000000000000781c */ /* 0x000fda0003f0f008 */
[----:B------:R-:W-:Y:S05]  /*24d0*/  @!P0 BRA `(.L_x_25) ;  /* 0x0000000800108947 */ /* 0x000fea0003800000 */
[----:B01----:R-:W-:Y:S01]  /*24e0*/  IMAD.U32 R12, RZ, RZ, UR10 ;  /* 0x0000000aff0c7e24 */ /* 0x003fe2000f8e00ff */
[----:B------:R-:W-:Y:S01]  /*24f0*/  ULDC UR24, c[0x0][0x50c] ;  /* 0x0001430000187ab9 */ /* 0x000fe20000000800 */
[----:B------:R-:W-:-:S07]  /*2500*/  IMAD.U32 R13, RZ, RZ, UR9 ;  /* 0x00000009ff0d7e24 */ /* 0x000fce000f8e00ff */
.L_x_33:
[----:B------:R-:W-:-:S06]  /*2510*/  UISETP.NE.AND UP0, UPT, UR25, 0x3, UPT ;  /* 0x000000031900788c */ /* 0x000fcc000bf05270 */
[----:B------:R-:W-:-:S13]  /*2520*/  PLOP3.LUT P1, PT, PT, PT, UP0, 0x80, 0x0 ;  /* 0x000000000000781c */ /* 0x000fda0003f2f008 */
[----:B------:R-:W-:Y:S05]  /*2530*/  @!P1 BRA `(.L_x_26) ;  /* 0x0000000000049947 */ /* 0x000fea0003800000 */
[----:B------:R-:W-:Y:S01]  /*2540*/  BPT.TRAP 0x1 ;  /* 0x000000040000795c */ /* 0x000fe20000300000 */
.L_x_26:
[----:B------:R-:W-:Y:S01]  /*2550*/  ULEA UR15, UR12, UR8, 0x3 ;  /* 0x000000080c0f7291 */ /* 0x000fe2000f8e183f */
[----:B------:R-:W-:-:S08]  /*2560*/  SHF.L.U32 R146, R150, 0x1f, RZ ;  /* 0x0000001f96927819 */ /* 0x000fd000000006ff */
[----:B------:R0:W1:Y:S01]  /*2570*/  SYNCS.PHASECHK.TRANS64.TRYWAIT P0, [UR15], R146 ;  /* 0x00000092ff0075a7 */ /* 0x000062000800014f */
[----:B------:R-:W-:Y:S05]  /*2580*/  @!P1 BRA `(.L_x_27) ;  /* 0x0000000000049947 */ /* 0x000fea0003800000 */
[----:B------:R-:W-:Y:S01]  /*2590*/  BPT.TRAP 0x1 ;  /* 0x000000040000795c */ /* 0x000fe20000300000 */
.L_x_27:
[----:B-1----:R-:W-:Y:S05]  /*25a0*/  @P0 BRA `(.L_x_28) ;  /* 0x0000000000080947 */ /* 0x002fea0003800000 */
[----:B------:R-:W1:Y:S02]  /*25b0*/  SYNCS.PHASECHK.TRANS64.TRYWAIT P0, [UR15], R146 ;  /* 0x00000092ff0075a7 */ /* 0x000e64000800014f */
[----:B-1----:R-:W-:Y:S05]  /*25c0*/  @!P0 BRA `(.L_x_29) ;  /* 0x0000006c00bc8947 */ /* 0x002fea0003800000 */
.L_x_28:
[----:B------:R-:W-:Y:S01]  /*25d0*/  UIADD3 UR15, UR8, 0x180, URZ ;  /* 0x00000180080f7890 */ /* 0x000fe2000fffe03f */
[----:B------:R-:W-:Y:S01]  /*25e0*/  WARPGROUP.ARRIVE ;  /* 0x00000000000079c5 */ /* 0x000fe20000000000 */
[----:B------:R-:W-:Y:S02]  /*25f0*/  UIADD3 UR16, UR8, 0x4180, URZ ;  /* 0x0000418008107890 */ /* 0x000fe4000fffe03f */
[----:B------:R-:W-:Y:S02]  /*2600*/  USHF.R.U32.HI UR15, URZ, 0x4, UR15 ;  /* 0x000000043f0f7899 */ /* 0x000fe4000801160f */
[----:B------:R-:W-:Y:S02]  /*2610*/  USHF.R.U32.HI UR16, URZ, 0x4, UR16 ;  /* 0x000000043f107899 */ /* 0x000fe40008011610 */
[----:B------:R-:W-:Y:S02]  /*2620*/  UISETP.NE.AND UP0, UPT, UR5, URZ, UPT ;  /* 0x0000003f0500728c */ /* 0x000fe4000bf05270 */
[----:B------:R-:W-:-:S02]  /*2630*/  ULOP3.LUT UR15, UR15, 0x3fff, URZ, 0xc0, !UPT ;  /* 0x00003fff0f0f7892 */ /* 0x000fc4000f8ec03f */
[----:B------:R-:W-:Y:S02]  /*2640*/  ULOP3.LUT UR16, UR16, 0x3fff, URZ, 0xc0, !UPT ;  /* 0x00003fff10107892 */ /* 0x000fe4000f8ec03f */
[----:B------:R-:W-:Y:S02]  /*2650*/  USEL UR6, UR6, URZ, !UP0 ;  /* 0x0000003f06067287 */ /* 0x000fe4000c000000 */
[----:B------:R-:W-:Y:S02]  /*2660*/  ULOP3.LUT UR15, UR15, 0x10000, URZ, 0xfc, !UPT ;  /* 0x000100000f0f7892 */ /* 0x000fe4000f8efc3f */
[----:B------:R-:W-:Y:S02]  /*2670*/  ULOP3.LUT UR18, UR16, 0x10000, URZ, 0xfc, !UPT ;  /* 0x0001000010127892 */ /* 0x000fe4000f8efc3f */
[----:B------:R-:W-:Y:S02]  /*2680*/  UISETP.NE.U32.AND UP0, UPT, UR6, URZ, UPT ;  /* 0x0000003f0600728c */ /* 0x000fe4000bf05070 */
[----:B------:R-:W-:-:S02]  /*2690*/  ULEA UR16, UR12, UR15, 0x8 ;  /* 0x0000000f0c107291 */ /* 0x000fc4000f8e403f */
[----:B------:R-:W-:Y:S01]  /*26a0*/  ULEA UR18, UR12, UR18, 0x9 ;  /* 0x000000120c127291 */ /* 0x000fe2000f8e483f */
[----:B------:R-:W-:Y:S01]  /*26b0*/  UMOV UR17, 0x80000020 ;  /* 0x8000002000117882 */ /* 0x000fe20000000000 */
[----:B------:R-:W-:Y:S01]  /*26c0*/  UMOV UR19, 0x80000020 ;  /* 0x8000002000137882 */ /* 0x000fe20000000000 */
[----:B------:R-:W-:-:S06]  /*26d0*/  UIADD3 UR4, UR4, 0x2, URZ ;  /* 0x0000000204047890 */ /* 0x000fcc000fffe03f */
[----:B------:R-:W-:Y:S01]  /*26e0*/  QGMMA.64x128x32.F32.E4M3.E4M3 R24, gdesc[UR16], R24, UP0 ;  /* 0x01e00000101879f3 */ /* 0x000fe2000bf00818 */
[----:B------:R-:W-:Y:S02]  /*26f0*/  UIADD3 UR16, UR16, 0x2, URZ ;  /* 0x0000000210107890 */ /* 0x000fe4000fffe03f */
[----:B------:R-:W-:Y:S01]  /*2700*/  UIADD3 UR18, UR18, 0x2, URZ ;  /* 0x0000000212127890 */ /* 0x000fe2000fffe03f */
[----:B------:R-:W-:Y:S01]  /*2710*/  UMOV UR17, 0x80000020 ;  /* 0x8000002000117882 */ /* 0x000fe20000000000 */
[----:B------:R-:W-:Y:S01]  /*2720*/  UMOV UR19, 0x80000020 ;  /* 0x8000002000137882 */ /* 0x000fe20000000000 */
[----:B------:R-:W-:-:S04]  /*2730*/  UISETP.NE.AND UP0, UPT, UR4, UR24, UPT ;  /* 0x000000180400728c */ /* 0x000fc8000bf05270 */
[----:B------:R-:W-:-:S06]  /*2740*/  USEL UR5, URZ, 0x1, UP0 ;  /* 0x000000013f057887 */ /* 0x000fcc0008000000 */
[----:B------:R-:W-:Y:S01]  /*2750*/  ISETP.NE.AND P0, PT, RZ, UR5, PT ;  /* 0x00000005ff007c0c */ /* 0x000fe2000bf05270 */
[----:B------:R-:W-:Y:S03]  /*2760*/  QGMMA.64x128x32.F32.E4M3.E4M3 R24, gdesc[UR16], R24, gsb0 ;  /* 0x01e00000101879f3 */ /* 0x000fe60008000818 */
[----:B------:R-:W-:-:S09]  /*2770*/  WARPGROUP.DEPBAR.LE gsb0, 0x1 ;  /* 0x00008000000079c5 */ /* 0x000fd20000010100 */
[----:B------:R-:W-:Y:S05]  /*2780*/  @!P0 BRA `(.L_x_30) ;  /* 0x0000000400088947 */ /* 0x000fea0003800000 */
[----:B------:R-:W-:Y:S02]  /*2790*/  WARPGROUP.DEPBAR.LE gsb0, 0x0 ;  /* 0x00008000000079c5 */ /* 0x000fe40000010000 */
[----:B------:R-:W-:-:S01]  /*27a0*/  FADD R145, R24, R145 ;  /* 0x0000009118917221 */ /* 0x000fc20000000000 */
[----:B------:R-:W-:Y:S01]  /*27b0*/  FADD R144, R25, R144 ;  /* 0x0000009019907221 */ /* 0x000fe20000000000 */
        /* <DEDUP_REMOVED lines=62> */
[----:B------:R-:W-:-:S06]  /*2ba0*/  UMOV UR4, URZ ;  /* 0x0000003f00047c82 */ /* 0x000fcc0008000000 */
.L_x_30:
[----:B------:R-:W-:Y:S05]  /*2bb0*/  @!P1 BRA `(.L_x_31) ;  /* 0x0000000000049947 */ /* 0x000fea0003800000 */
[----:B------:R-:W-:Y:S01]  /*2bc0*/  BPT.TRAP 0x1 ;  /* 0x000000040000795c */ /* 0x000fe20000300000 */
.L_x_31:
[----:B------:R-:W-:Y:S01]  /*2bd0*/  ISETP.NE.AND P0, PT, R7, RZ, PT ;  /* 0x000000ff0700720c */ /* 0x000fe20003f05270 */
[----:B------:R-:W-:-:S12]  /*2be0*/  UISETP.GT.U32.AND UP0, UPT, UR7, 0x1, UPT ;  /* 0x000000010700788c */ /* 0x000fd8000bf04070 */
[----:B01----:R-:W-:-:S05]  /*2bf0*/  @P0 LEA R146, R13, UR8, 0x3 ;  /* 0x000000080d920c11 */ /* 0x003fca000f8e18ff */
[----:B------:R-:W-:-:S05]  /*2c00*/  @P0 VIADD R147, R146, 0x20 ;  /* 0x0000002092930836 */ /* 0x000fca0000000000 */
[----:B------:R-:W-:-:S04]  /*2c10*/  @P0 PRMT R147, R6, 0x654, R147 ;  /* 0x0000065406930816 */ /* 0x000fc80000000093 */
[----:B------:R0:W-:Y:S01]  /*2c20*/  @P0 SYNCS.ARRIVE.TRANS64.RED.A1T0 RZ, [R147+URZ], RZ ;  /* 0x000000ff93ff09a7 */ /* 0x0001e2000810043f */
[----:B------:R-:W-:-:S13]  /*2c30*/  PLOP3.LUT P0, PT, PT, PT, UP0, 0x80, 0x0 ;  /* 0x000000000000781c */ /* 0x000fda0003f0f008 */
[----:B0-----:R-:W-:Y:S05]  /*2c40*/  @P0 BRA `(.L_x_32) ;  /* 0x0000000000040947 */ /* 0x001fea0003800000 */
[----:B------:R-:W-:Y:S01]  /*2c50*/  BPT.TRAP 0x1 ;  /* 0x000000040000795c */ /* 0x000fe20000300000 */
.L_x_32:
[----:B------:R-:W-:Y:S01]  /*2c60*/  UIADD3 UR12, UR12, 0x1, URZ ;  /* 0x000000010c0c7890 */ /* 0x000fe2000fffe03f */
[C---:B------:R-:W-:Y:S01]  /*2c70*/  ISETP.GT.AND P1, PT, R12.reuse, 0x1, PT ;  /* 0x000000010c00780c */ /* 0x040fe20003f24270 */
[----:B------:R-:W-:Y:S02]  /*2c80*/  VIADD R13, R13, 0x1 ;  /* 0x000000010d0d7836 */ /* 0x000fe40000000000 */
[----:B------:R-:W-:Y:S01]  /*2c90*/  UISETP.NE.AND UP0, UPT, UR12, 0x4, UPT ;  /* 0x000000040c00788c */ /* 0x000fe2000bf05270 */
[----:B------:R-:W-:Y:S02]  /*2ca0*/  VIADD R12, R12, 0xffffffff ;  /* 0xffffffff0c0c7836 */ /* 0x000fe40000000000 */
[C---:B------:R-:W-:Y:S01]  /*2cb0*/  ISETP.NE.AND P0, PT, R13.reuse, 0x4, PT ;  /* 0x000000040d00780c */ /* 0x040fe20003f05270 */
[----:B------:R-:W-:Y:S02]  /*2cc0*/  USEL UR6, URZ, 0x1, UP0 ;  /* 0x000000013f067887 */ /* 0x000fe40008000000 */
[----:B------:R-:W-:Y:S01]  /*2cd0*/  USEL UR12, UR12, URZ, UP0 ;  /* 0x0000003f0c0c7287 */ /* 0x000fe20008000000 */
[----:B------:R-:W-:-:S03]  /*2ce0*/  SEL R13, R13, RZ, P0 ;  /* 0x000000ff0d0d7207 */ /* 0x000fc60000000000 */
[----:B------:R-:W-:Y:S01]  /*2cf0*/  LOP3.LUT R150, R150, UR6, RZ, 0x3c, !PT ;  /* 0x0000000696967c12 */ /* 0x000fe2000f8e3cff */
[----:B------:R-:W-:Y:S01]  /*2d00*/  UMOV UR6, 0x1 ;  /* 0x0000000100067882 */ /* 0x000fe20000000000 */
[----:B------:R-:W-:Y:S06]  /*2d10*/  @P1 BRA `(.L_x_33) ;  /* 0xfffffff400fc1947 */ /* 0x000fec000383ffff */
.L_x_25:
[----:B------:R-:W-:Y:S01]  /*2d20*/  UISETP.NE.AND UP0, UPT, UR4, URZ, UPT ;  /* 0x0000003f0400728c */ /* 0x000fe2000bf05270 */
[----:B01----:R-:W0:Y:S03]  /*2d30*/  LDC R12, c[0x0][0x28c] ;  /* 0x0000a300ff0c7b82 */ /* 0x003e260000000800 */
[----:B------:R-:W-:-:S06]  /*2d40*/  USEL UR4, URZ, 0x1, !UP0 ;  /* 0x000000013f047887 */ /* 0x000fcc000c000000 */
[----:B------:R-:W-:-:S13]  /*2d50*/  ISETP.NE.AND P0, PT, RZ, UR4, PT ;  /* 0x00000004ff007c0c */ /* 0x000fda000bf05270 */
[----:B------:R-:W-:Y:S05]  /*2d60*/  @!P0 BRA `(.L_x_34) ;  /* 0x0000000400048947 */ /* 0x000fea0003800000 */
[----:B------:R-:W-:Y:S02]  /*2d70*/  WARPGROUP.DEPBAR.LE gsb0, 0x0 ;  /* 0x00008000000079c5 */ /* 0x000fe40000010000 */
[----:B------:R-:W-:Y:S01]  /*2d80*/  FADD R145, R24, R145 ;  /* 0x0000009118917221 */ /* 0x000fe20000000000 */
        /* <DEDUP_REMOVED lines=62> */
[----:B------:R-:W-:-:S07]  /*3170*/  FADD R20, R20, R87 ;  /* 0x0000005714147221 */ /* 0x000fce0000000000 */
.L_x_34:
[----:B0-----:R-:W-:Y:S01]  /*3180*/  ISETP.GE.AND P0, PT, R12, 0x1, PT ;  /* 0x000000010c00780c */ /* 0x001fe20003f06270 */
[----:B------:R0:W-:Y:S01]  /*3190*/  SYNCS.ARRIVE.TRANS64.A1T0 RZ, [R149+UR31], RZ ;  /* 0x000000ff95ff79a7 */ /* 0x0001e2000810001f */
[----:B------:R-:W-:-:S11]  /*31a0*/  WARPGROUP.DEPBAR.LE gsb0, 0x0 ;  /* 0x00008000000079c5 */ /* 0x000fd60000010000 */
[----:B------:R-:W-:Y:S05]  /*31b0*/  @!P0 BRA `(.L_x_35) ;  /* 0x0000000000488947 */ /* 0x000fea0003800000 */
[----:B------:R-:W-:-:S06]  /*31c0*/  UISETP.NE.AND UP0, UPT, UR25, 0x3, UPT ;  /* 0x000000031900788c */ /* 0x000fcc000bf05270 */
[----:B------:R-:W-:-:S13]  /*31d0*/  PLOP3.LUT P0, PT, PT, PT, UP0, 0x80, 0x0 ;  /* 0x000000000000781c */ /* 0x000fda0003f0f008 */
[----:B------:R-:W-:Y:S05]  /*31e0*/  @!P0 BRA `(.L_x_36) ;  /* 0x0000000000048947 */ /* 0x000fea0003800000 */
[----:B------:R-:W-:Y:S01]  /*31f0*/  BPT.TRAP 0x1 ;  /* 0x000000040000795c */ /* 0x000fe20000300000 */
.L_x_36:
[----:B------:R-:W-:Y:S01]  /*3200*/  ISETP.NE.AND P0, PT, R7, RZ, PT ;  /* 0x000000ff0700720c */ /* 0x000fe20003f05270 */
[----:B------:R-:W-:-:S12]  /*3210*/  IMAD.U32 R13, RZ, RZ, UR8 ;  /* 0x00000008ff0d7e24 */ /* 0x000fd8000f8e00ff */
[----:B------:R-:W-:-:S05]  /*3220*/  VOTEU.ANY UP0, P0 ;  /* 0x00000000003f7886 */ /* 0x000fca0000000100 */
[----:B------:R-:W-:Y:S02]  /*3230*/  @UP0 UIADD3 UR4, UR10, UR9, URZ ;  /* 0x000000090a040290 */ /* 0x000fe4000fffe03f */
[----:B------:R-:W-:-:S04]  /*3240*/  UISETP.GT.U32.AND UP0, UPT, UR7, 0x1, UPT ;  /* 0x000000010700788c */ /* 0x000fc8000bf04070 */
[----:B------:R-:W-:-:S04]  /*3250*/  IMAD.U32 R12, RZ, RZ, UR4 ;  /* 0x00000004ff0c7e24 */ /* 0x000fc8000f8e00ff */
[----:B------:R-:W-:-:S05]  /*3260*/  @P0 IMAD.SHL.U32 R12, R12, 0x8, RZ ;  /* 0x000000080c0c0824 */ /* 0x000fca00078e00ff */
[----:B------:R-:W-:-:S04]  /*3270*/  @P0 LOP3.LUT R12, R12, 0x18, RZ, 0xc0, !PT ;  /* 0x000000180c0c0812 */ /* 0x000fc800078ec0ff */
[----:B------:R-:W-:-:S04]  /*3280*/  @P0 IADD3 R13, R13, 0x20, R12 ;  /* 0x000000200d0d0810 */ /* 0x000fc80007ffe00c */
[----:B------:R-:W-:-:S04]  /*3290*/  @P0 PRMT R13, R6, 0x654, R13 ;  /* 0x00000654060d0816 */ /* 0x000fc8000000000d */
[----:B------:R1:W-:Y:S01]  /*32a0*/  @P0 SYNCS.ARRIVE.TRANS64.RED.A1T0 RZ, [R13+URZ], RZ ;  /* 0x000000ff0dff09a7 */ /* 0x0003e2000810043f */
[----:B------:R-:W-:-:S13]  /*32b0*/  PLOP3.LUT P0, PT, PT, PT, UP0, 0x80, 0x0 ;  /* 0x000000000000781c */ /* 0x000fda0003f0f008 */
[----:B-1----:R-:W-:Y:S05]  /*32c0*/  @P0 BRA `(.L_x_35) ;  /* 0x0000000000040947 */ /* 0x002fea0003800000 */
[----:B------:R-:W-:Y:S01]  /*32d0*/  BPT.TRAP 0x1 ;  /* 0x000000040000795c */ /* 0x000fe20000300000 */
.L_x_35:
[----:B------:R-:W-:Y:S01]  /*32e0*/  SHF.L.U32 R12, R148, 0x1f, RZ ;  /* 0x0000001f940c7819 */ /* 0x000fe200000006ff */
[----:B------:R-:W1:Y:S01]  /*32f0*/  LDC R31, c[0x0][0x288] ;  /* 0x0000a200ff1f7b82 */ /* 0x000e620000000800 */
[----:B------:R-:W-:Y:S02]  /*3300*/  IMAD.SHL.U32 R28, R5, 0x40, RZ ;  /* 0x00000040051c7824 */ /* 0x000fe400078e00ff */
[----:B------:R-:W4:Y:S02]  /*3310*/  SYNCS.PHASECHK.TRANS64.TRYWAIT P0, [R15+URZ+0x8], R12 ;  /* 0x0000080c0f0075a7 */ /* 0x000f24000800017f */
[----:B----4-:R-:W-:Y:S05]  /*3320*/  @!P0 BRA `(.L_x_37) ;  /* 0x00000060007c8947 */ /* 0x010fea0003800000 */
.L_x_195:
[----:B------:R-:W-:Y:S01]  /*3330*/  ULDC UR4, c[0x0][0x284] ;  /* 0x0000a10000047ab9 */ /* 0x000fe20000000800 */
[----:B------:R-:W-:Y:S01]  /*3340*/  IMAD.SHL.U32 R30, R4, 0x80, RZ ;  /* 0x00000080041e7824 */ /* 0x000fe200078e00ff */
[----:B------:R-:W-:-:S04]  /*3350*/  ISETP.GE.AND P0, PT, R28, UR4, PT ;  /* 0x000000041c007c0c */ /* 0x000fc8000bf06270 */
[----:B-1----:R-:W-:-:S13]  /*3360*/  ISETP.GE.OR P0, PT, R30, R31, P0 ;  /* 0x0000001f1e00720c */ /* 0x002fda0000706670 */
[----:B------:R-:W-:Y:S05]  /*3370*/  @P0 BRA `(.L_x_38) ;  /* 0x0000004400e00947 */ /* 0x000fea0003800000 */
[----:B------:R-:W1:Y:S01]  /*3380*/  LDC.64 R32, c[0x0][0x5c8] ;  /* 0x00017200ff207b82 */ /* 0x000e620000000a00 */
[----:B------:R-:W-:Y:S01]  /*3390*/  IMAD.SHL.U32 R24, R14, 0x2, RZ ;  /* 0x000000020e187824 */ /* 0x000fe200078e00ff */
[----:B------:R-:W-:Y:S01]  /*33a0*/  SHF.R.S32.HI R35, RZ, 0x1f, R0 ;  /* 0x0000001fff237819 */ /* 0x000fe20000011400 */
[----:B------:R-:W-:Y:S01]  /*33b0*/  ULDC.64 UR4, c[0x0][0x5d0] ;  /* 0x0001740000047ab9 */ /* 0x000fe20000000a00 */
[----:B------:R-:W-:Y:S01]  /*33c0*/  SHF.R.S32.HI R34, RZ, 0x1f, R30 ;  /* 0x0000001fff227819 */ /* 0x000fe2000001141e */
[----:B------:R-:W-:Y:S01]  /*33d0*/  BSSY B0, `(.L_x_38) ;  /* 0x0000472000007945 */ /* 0x000fe20003800000 */
[--C-:B------:R-:W-:Y:S01]  /*33e0*/  SHF.R.S32.HI R25, RZ, 0x1f, R24.reuse ;  /* 0x0000001fff197819 */ /* 0x100fe20000011418 */
[----:B------:R-:W-:Y:S02]  /*33f0*/  IMAD R27, R35, UR4, RZ ;  /* 0x00000004231b7c24 */ /* 0x000fe4000f8e02ff */
[----:B----4-:R-:W-:-:S04]  /*3400*/  IMAD.WIDE.U32 R12, R0, UR4, R24 ;  /* 0x00000004000c7c25 */ /* 0x010fc8000f8e0018 */
[----:B------:R-:W-:Y:S01]  /*3410*/  IMAD R29, R0, UR5, R27 ;  /* 0x00000005001d7c24 */ /* 0x000fe2000f8e021b */
[----:B------:R-:W-:Y:S01]  /*3420*/  IADD3 R12, P0, R30, R12, RZ ;  /* 0x0000000c1e0c7210 */ /* 0x000fe20007f1e0ff */
[----:B------:R-:W-:Y:S01]  /*3430*/  IMAD.WIDE R26, R5, 0x40, R8 ;  /* 0x00000040051a7825 */ /* 0x000fe200078e0208 */
[----:B------:R-:W-:Y:S02]  /*3440*/  ULDC.64 UR4, c[0x0][0x5c0] ;  /* 0x0001700000047ab9 */ /* 0x000fe40000000a00 */
[----:B------:R-:W-:Y:S01]  /*3450*/  IADD3.X R13, R34, R13, R29, P0, !PT ;  /* 0x0000000d220d7210 */ /* 0x000fe200007fe41d */
[----:B------:R-:W-:Y:S02]  /*3460*/  IMAD R29, R14, -0x2, R31 ;  /* 0xfffffffe0e1d7824 */ /* 0x000fe400078e021f */
[-C--:B-1----:R-:W-:Y:S02]  /*3470*/  IMAD R4, R27, R32.reuse, RZ ;  /* 0x000000201b047224 */ /* 0x082fe400078e02ff */
[----:B------:R-:W-:-:S04]  /*3480*/  IMAD.WIDE.U32 R12, R26, R32, R12 ;  /* 0x000000201a0c7225 */ /* 0x000fc800078e000c */
[----:B------:R-:W-:Y:S01]  /*3490*/  IMAD R5, R26, R33, R4 ;  /* 0x000000211a057224 */ /* 0x000fe200078e0204 */
[----:B------:R-:W-:Y:S02]  /*34a0*/  LEA R4, P0, R32, R12, 0x3 ;  /* 0x0000000c20047211 */ /* 0x000fe400078018ff */
[----:B------:R-:W-:Y:S01]  /*34b0*/  IADD3 R12, P1, R12, UR4, RZ ;  /* 0x000000040c0c7c10 */ /* 0x000fe2000ff3e0ff */
[----:B------:R-:W-:Y:S01]  /*34c0*/  IMAD.IADD R13, R13, 0x1, R5 ;  /* 0x000000010d0d7824 */ /* 0x000fe200078e0205 */
[----:B------:R-:W-:-:S04]  /*34d0*/  IADD3 R4, P2, R4, UR4, RZ ;  /* 0x0000000404047c10 */ /* 0x000fc8000ff5e0ff */
[----:B------:R-:W-:Y:S01]  /*34e0*/  LEA.HI.X R5, R32, R13, R33, 0x3, P0 ;  /* 0x0000000d20057211 */ /* 0x000fe200000f1c21 */
[----:B------:R-:W-:Y:S01]  /*34f0*/  IMAD.IADD R32, R17, 0x1, -R28 ;  /* 0x0000000111207824 */ /* 0x000fe200078e0a1c */
[----:B---3-5:R-:W-:Y:S01]  /*3500*/  FSETP.NEU.AND P0, PT, R11, RZ, PT ;  /* 0x000000ff0b00720b */ /* 0x028fe20003f0d000 */
[----:B------:R-:W-:Y:S01]  /*3510*/  IMAD.IADD R28, R29, 0x1, -R30 ;  /* 0x000000011d1c7824 */ /* 0x000fe200078e0a1e */
[----:B------:R-:W-:Y:S02]  /*3520*/  IADD3.X R13, R13, UR5, RZ, P1, !PT ;  /* 0x000000050d0d7c10 */ /* 0x000fe40008ffe4ff */
[----:B------:R-:W-:-:S09]  /*3530*/  IADD3.X R5, R5, UR5, RZ, P2, !PT ;  /* 0x0000000505057c10 */ /* 0x000fd200097fe4ff */
[----:B------:R-:W-:Y:S05]  /*3540*/  @!P0 BRA `(.L_x_39) ;  /* 0x0000003400608947 */ /* 0x000fea0003800000 */
[----:B------:R-:W-:Y:S01]  /*3550*/  ULDC.64 UR4, c[0x0][0x5b8] ;  /* 0x00016e0000047ab9 */ /* 0x000fe20000000a00 */
[----:B------:R-:W-:Y:S01]  /*3560*/  ULDC.64 UR16, c[0x0][0x5a8] ;  /* 0x00016a0000107ab9 */ /* 0x000fe20000000a00 */
[----:B------:R-:W-:Y:S01]  /*3570*/  IMAD.WIDE.U32 R24, R0, UR4, R24 ;  /* 0x0000000400187c25 */ /* 0x000fe2000f8e0018 */
[----:B------:R-:W-:Y:S03]  /*3580*/  BSSY B1, `(.L_x_40) ;  /* 0x0000010000017945 */ /* 0x000fe60003800000 */
[----:B------:R-:W-:Y:S01]  /*3590*/  IMAD R29, R35, UR4, RZ ;  /* 0x00000004231d7c24 */ /* 0x000fe2000f8e02ff */
[----:B------:R-:W-:-:S03]  /*35a0*/  IADD3 R30, P0, R30, R24, RZ ;  /* 0x000000181e1e7210 */ /* 0x000fc60007f1e0ff */
[----:B------:R-:W-:Y:S01]  /*35b0*/  IMAD R29, R0, UR5, R29 ;  /* 0x00000005001d7c24 */ /* 0x000fe2000f8e021d */
[----:B------:R-:W-:Y:S01]  /*35c0*/  ULDC.64 UR4, c[0x0][0x5b0] ;  /* 0x00016c0000047ab9 */ /* 0x000fe20000000a00 */
[----:B------:R-:W-:-:S03]  /*35d0*/  PRMT R0, RZ, 0x7610, R0 ;  /* 0x00007610ff007816 */ /* 0x000fc60000000000 */
[----:B------:R-:W-:Y:S01]  /*35e0*/  IADD3.X R31, R34, R25, R29, P0, !PT ;  /* 0x00000019221f7210 */ /* 0x000fe200007fe41d */
[----:B------:R-:W-:Y:S01]  /*35f0*/  IMAD R29, R27, UR4, RZ ;  /* 0x000000041b1d7c24 */ /* 0x000fe2000f8e02ff */
[----:B------:R-:W-:Y:S01]  /*3600*/  ISETP.GE.AND P0, PT, R32, 0x1, PT ;  /* 0x000000012000780c */ /* 0x000fe20003f06270 */
[----:B------:R-:W-:-:S03]  /*3610*/  IMAD.WIDE.U32 R24, R26, UR4, R30 ;  /* 0x000000041a187c25 */ /* 0x000fc6000f8e001e */
[----:B------:R-:W-:Y:S01]  /*3620*/  ISETP.LT.OR P2, PT, R28, 0x1, !P0 ;  /* 0x000000011c00780c */ /* 0x000fe20004741670 */
[----:B------:R-:W-:Y:S01]  /*3630*/  IMAD R29, R26, UR5, R29 ;  /* 0x000000051a1d7c24 */ /* 0x000fe2000f8e021d */
[----:B------:R-:W-:-:S04]  /*3640*/  IADD3 R24, P1, R24, UR16, RZ ;  /* 0x0000001018187c10 */ /* 0x000fc8000ff3e0ff */
[----:B------:R-:W-:-:S07]  /*3650*/  IADD3.X R25, R25, UR17, R29, P1, !PT ;  /* 0x0000001119197c10 */ /* 0x000fce0008ffe41d */
[----:B------:R-:W-:Y:S05]  /*3660*/  @P2 BRA `(.L_x_41) ;  /* 0x0000000000042947 */ /* 0x000fea0003800000 */
[----:B------:R1:W5:Y:S02]  /*3670*/  LDG.E.U8 R0, desc[UR22][R24.64] ;  /* 0x0000001618007981 */ /* 0x000364000c1e1100 */
.L_x_41:
[----:B------:R-:W-:Y:S05]  /*3680*/  BSYNC B1 ;  /* 0x0000000000017941 */ /* 0x000fea0003800000 */
.L_x_40:
[----:B-----5:R-:W-:Y:S01]  /*3690*/  LOP3.LUT R0, R0, 0xff, RZ, 0xc0, !PT ;  /* 0x000000ff00007812 */ /* 0x020fe200078ec0ff */
[----:B------:R-:W-:Y:S01]  /*36a0*/  BSSY B1, `(.L_x_42) ;  /* 0x000000b000017945 */ /* 0x000fe20003800000 */
[----:B------:R-:W-:Y:S02]  /*36b0*/  ISETP.LT.OR P3, PT, R28, 0x2, !P0 ;  /* 0x000000021c00780c */ /* 0x000fe40004761670 */
[----:B------:R-:W-:-:S05]  /*36c0*/  F2FP.F16.E4M3.UNPACK_B R0, R0 ;  /* 0x00000000ff00723e */ /* 0x000fca00020006ff */
[----:B------:R-:W-:-:S05]  /*36d0*/  HADD2.F32 R0, -RZ, R0.H0_H0 ;  /* 0x20000000ff007230 */ /* 0x000fca0000004100 */
[----:B------:R-:W-:-:S04]  /*36e0*/  FMUL R0, R0, R11 ;  /* 0x0000000b00007220 */ /* 0x000fc80000400000 */
[----:B--2---:R-:W-:-:S05]  /*36f0*/  FFMA R0, R145, R10, R0 ;  /* 0x0000000a91007223 */ /* 0x004fca0000000000 */
[----:B------:R-:W-:Y:S02]  /*3700*/  F2FP.SATFINITE.E4M3.F32.PACK_AB_MERGE_C R29, RZ, R0, RZ ;  /* 0x00000000ff1d723e */ /* 0x000fe400048070ff */
[----:B------:R-:W-:-:S03]  /*3710*/  PRMT R0, RZ, 0x7610, R0 ;  /* 0x00007610ff007816 */ /* 0x000fc60000000000 */
[----:B------:R2:W-:Y:S01]  /*3720*/  @!P2 STG.E.U8 desc[UR22][R12.64], R29 ;  /* 0x0000001d0c00a986 */ /* 0x0005e2000c101116 */
[----:B------:R-:W-:Y:S05]  /*3730*/  @P3 BRA `(.L_x_43) ;  /* 0x0000000000043947 */ /* 0x000fea0003800000 */
[----:B------:R3:W5:Y:S02]  /*3740*/  LDG.E.U8 R0, desc[UR22][R24.64+0x1] ;  /* 0x0000011618007981 */ /* 0x000764000c1e1100 */
.L_x_43:
[----:B------:R-:W-:Y:S05]  /*3750*/  BSYNC B1 ;  /* 0x0000000000017941 */ /* 0x000fea0003800000 */
.L_x_42:
[----:B-----5:R-:W-:Y:S01]  /*3760*/  LOP3.LUT R0, R0, 0xff, RZ, 0xc0, !PT ;  /* 0x000000ff00007812 */ /* 0x020fe200078ec0ff */
[----:B------:R-:W-:Y:S01]  /*3770*/  BSSY B1, `(.L_x_44) ;  /* 0x0000013000017945 */ /* 0x000fe20003800000 */
[----:B--2---:R-:W-:Y:S02]  /*3780*/  IADD3 R29, P1, R26, 0x8, RZ ;  /* 0x000000081a1d7810 */ /* 0x004fe40007f3e0ff */
[----:B------:R-:W-:-:S03]  /*3790*/  F2FP.F16.E4M3.UNPACK_B R0, R0 ;  /* 0x00000000ff00723e */ /* 0x000fc600020006ff */
[----:B------:R-:W-:Y:S01]  /*37a0*/  IMAD.X R26, RZ, RZ, R27, P1 ;  /* 0x000000ffff1a7224 */ /* 0x000fe200008e061b */
[----:B------:R-:W-:Y:S01]  /*37b0*/  ISETP.GE.AND P1, PT, R32, 0x9, PT ;  /* 0x000000092000780c */ /* 0x000fe20003f26270 */
[----:B------:R-:W-:Y:S02]  /*37c0*/  HADD2.F32 R0, -RZ, R0.H0_H0 ;  /* 0x20000000ff007230 */ /* 0x000fe40000004100 */
[----:B------:R-:W-:Y:S01]  /*37d0*/  IMAD R26, R26, UR4, RZ ;  /* 0x000000041a1a7c24 */ /* 0x000fe2000f8e02ff */
[----:B------:R-:W-:Y:S01]  /*37e0*/  ISETP.LT.OR P4, PT, R28, 0x1, !P1 ;  /* 0x000000011c00780c */ /* 0x000fe20004f81670 */
[----:B------:R-:W-:-:S04]  /*37f0*/  IMAD.WIDE.U32 R30, R29, UR4, R30 ;  /* 0x000000041d1e7c25 */ /* 0x000fc8000f8e001e */
[----:B------:R-:W-:Y:S01]  /*3800*/  FMUL R27, R0, R11 ;  /* 0x0000000b001b7220 */ /* 0x000fe20000400000 */
[----:B------:R-:W-:Y:S01]  /*3810*/  PRMT R0, RZ, 0x7610, R0 ;  /* 0x00007610ff007816 */ /* 0x000fe20000000000 */
[----:B------:R-:W-:Y:S02]  /*3820*/  IMAD R29, R29, UR5, R26 ;  /* 0x000000051d1d7c24 */ /* 0x000fe4000f8e021a */
[----:B------:R-:W-:Y:S01]  /*3830*/  FFMA R27, R144, R10, R27 ;  /* 0x0000000a901b7223 */ /* 0x000fe2000000001b */
[----:B------:R-:W-:-:S04]  /*3840*/  IADD3 R26, P2, R30, UR16, RZ ;  /* 0x000000101e1a7c10 */ /* 0x000fc8000ff5e0ff */
[----:B------:R-:W-:Y:S02]  /*3850*/  F2FP.SATFINITE.E4M3.F32.PACK_AB_MERGE_C R33, RZ, R27, RZ ;  /* 0x0000001bff21723e */ /* 0x000fe400048070ff */
[----:B------:R-:W-:-:S03]  /*3860*/  IADD3.X R27, R31, UR17, R29, P2, !PT ;  /* 0x000000111f1b7c10 */ /* 0x000fc600097fe41d */
[----:B------:R2:W-:Y:S01]  /*3870*/  @!P3 STG.E.U8 desc[UR22][R12.64+0x1], R33 ;  /* 0x000001210c00b986 */ /* 0x0005e2000c101116 */
[----:B------:R-:W-:Y:S05]  /*3880*/  @P4 BRA `(.L_x_45) ;  /* 0x0000000000044947 */ /* 0x000fea0003800000 */
[----:B------:R4:W5:Y:S02]  /*3890*/  LDG.E.U8 R0, desc[UR22][R26.64] ;  /* 0x000000161a007981 */ /* 0x000964000c1e1100 */
.L_x_45:
[----:B------:R-:W-:Y:S05]  /*38a0*/  BSYNC B1 ;  /* 0x0000000000017941 */ /* 0x000fea0003800000 */
.L_x_44:
[----:B-----5:R-:W-:Y:S01]  /*38b0*/  LOP3.LUT R0, R0, 0xff, RZ, 0xc0, !PT ;  /* 0x000000ff00007812 */ /* 0x020fe200078ec0ff */
[----:B------:R-:W-:Y:S01]  /*38c0*/  BSSY B1, `(.L_x_46) ;  /* 0x000000b000017945 */ /* 0x000fe20003800000 */
[----:B------:R-:W-:Y:S02]  /*38d0*/  ISETP.LT.OR P2, PT, R28, 0x2, !P1 ;  /* 0x000000021c00780c */ /* 0x000fe40004f41670 */
[----:B------:R-:W-:-:S05]  /*38e0*/  F2FP.F16.E4M3.UNPACK_B R0, R0 ;  /* 0x00000000ff00723e */ /* 0x000fca00020006ff */
[----:B------:R-:W-:-:S05]  /*38f0*/  HADD2.F32 R0, -RZ, R0.H0_H0 ;  /* 0x20000000ff007230 */ /* 0x000fca0000004100 */
[----:B------:R-:W-:-:S04]  /*3900*/  FMUL R0, R0, R11 ;  /* 0x0000000b00007220 */ /* 0x000fc80000400000 */
[----:B------:R-:W-:-:S05]  /*3910*/  FFMA R0, R143, R10, R0 ;  /* 0x0000000a8f007223 */ /* 0x000fca0000000000 */
[----:B------:R-:W-:Y:S02]  /*3920*/  F2FP.SATFINITE.E4M3.F32.PACK_AB_MERGE_C R29, RZ, R0, RZ ;  /* 0x00000000ff1d723e */ /* 0x000fe400048070ff */
[----:B------:R-:W-:-:S03]  /*3930*/  PRMT R0, RZ, 0x7610, R0 ;  /* 0x00007610ff007816 */ /* 0x000fc60000000000 */
[----:B------:R0:W-:Y:S01]  /*3940*/  @!P4 STG.E.U8 desc[UR22][R4.64], R29 ;  /* 0x0000001d0400c986 */ /* 0x0001e2000c101116 */
[----:B------:R-:W-:Y:S05]  /*3950*/  @P2 BRA `(.L_x_47) ;  /* 0x0000000000042947 */ /* 0x000fea0003800000 */
[----:B------:R0:W5:Y:S02]  /*3960*/  LDG.E.U8 R0, desc[UR22][R26.64+0x1] ;  /* 0x000001161a007981 */ /* 0x000164000c1e1100 */
.L_x_47:
[----:B------:R-:W-:Y:S05]  /*3970*/  BSYNC B1 ;  /* 0x0000000000017941 */ /* 0x000fea0003800000 */
.L_x_46:
[----:B-----5:R-:W-:Y:S01]  /*3980*/  LOP3.LUT R0, R0, 0xff, RZ, 0xc0, !PT ;  /* 0x000000ff00007812 */ /* 0x020fe200078ec0ff */
[----:B------:R-:W-:Y:S01]  /*3990*/  BSSY B1, `(.L_x_48) ;  /* 0x000000b000017945 */ /* 0x000fe20003800000 */
[----:B------:R-:W-:Y:S02]  /*39a0*/  ISETP.LT.OR P3, PT, R28, 0x9, !P0 ;  /* 0x000000091c00780c */ /* 0x000fe40004761670 */
[----:B------:R-:W-:-:S05]  /*39b0*/  F2FP.F16.E4M3.UNPACK_B R0, R0 ;  /* 0x00000000ff00723e */ /* 0x000fca00020006ff */
[----:B------:R-:W-:-:S05]  /*39c0*/  HADD2.F32 R0, -RZ, R0.H0_H0 ;  /* 0x20000000ff007230 */ /* 0x000fca0000004100 */
[----:B0-----:R-:W-:Y:S01]  /*39d0*/  FMUL R29, R0, R11 ;  /* 0x0000000b001d7220 */ /* 0x001fe20000400000 */
[----:B------:R-:W-:-:S03]  /*39e0*/  PRMT R0, RZ, 0x7610, R0 ;  /* 0x00007610ff007816 */ /* 0x000fc60000000000 */
[----:B------:R-:W-:-:S05]  /*39f0*/  FFMA R29, R142, R10, R29 ;  /* 0x0000000a8e1d7223 */ /* 0x000fca000000001d */
[----:B------:R-:W-:-:S05]  /*3a00*/  F2FP.SATFINITE.E4M3.F32.PACK_AB_MERGE_C R29, RZ, R29, RZ ;  /* 0x0000001dff1d723e */ /* 0x000fca00048070ff */
[----:B------:R0:W-:Y:S01]  /*3a10*/  @!P2 STG.E.U8 desc[UR22][R4.64+0x1], R29 ;  /* 0x0000011d0400a986 */ /* 0x0001e2000c101116 */
[----:B------:R-:W-:Y:S05]  /*3a20*/  @P3 BRA `(.L_x_49) ;  /* 0x0000000000043947 */ /* 0x000fea0003800000 */
[----:B------:R0:W5:Y:S02]  /*3a30*/  LDG.E.U8 R0, desc[UR22][R24.64+0x8] ;  /* 0x0000081618007981 */ /* 0x000164000c1e1100 */
.L_x_49:
[----:B------:R-:W-:Y:S05]  /*3a40*/  BSYNC B1 ;  /* 0x0000000000017941 */ /* 0x000fea0003800000 */
.L_x_48:
[----:B-----5:R-:W-:Y:S01]  /*3a50*/  LOP3.LUT R0, R0, 0xff, RZ, 0xc0, !PT ;  /* 0x000000ff00007812 */ /* 0x020fe200078ec0ff */
[----:B------:R-:W-:Y:S01]  /*3a60*/  BSSY B1, `(.L_x_50) ;  /* 0x000000b000017945 */ /* 0x000fe20003800000 */
[----:B------:R-:W-:Y:S02]  /*3a70*/  ISETP.LT.OR P2, PT, R28, 0xa, !P0 ;  /* 0x0000000a1c00780c */ /* 0x000fe40004741670 */
[----:B------:R-:W-:-:S05]  /*3a80*/  F2FP.F16.E4M3.UNPACK_B R0, R0 ;  /* 0x00000000ff00723e */ /* 0x000fca00020006ff */
[----:B------:R-:W-:-:S05]  /*3a90*/  HADD2.F32 R0, -RZ, R0.H0_H0 ;  /* 0x20000000ff007230 */ /* 0x000fca0000004100 */
[----:B------:R-:W-:-:S04]  /*3aa0*/  FMUL R0, R0, R11 ;  /* 0x0000000b00007220 */ /* 0x000fc80000400000 */
[----:B------:R-:W-:-:S05]  /*3ab0*/  FFMA R0, R141, R10, R0 ;  /* 0x0000000a8d007223 */ /* 0x000fca0000000000 */
[----:B0-----:R-:W-:Y:S02]  /*3ac0*/  F2FP.SATFINITE.E4M3.F32.PACK_AB_MERGE_C R29, RZ, R0, RZ ;  /* 0x00000000ff1d723e */ /* 0x001fe400048070ff */
[----:B------:R-:W-:-:S03]  /*3ad0*/  PRMT R0, RZ, 0x7610, R0 ;  /* 0x00007610ff007816 */ /* 0x000fc60000000000 */
[----:B------:R0:W-:Y:S01]  /*3ae0*/  @!P3 STG.E.U8 desc[UR22][R12.64+0x8], R29 ;  /* 0x0000081d0c00b986 */ /* 0x0001e2000c101116 */
[----:B------:R-:W-:Y:S05]  /*3af0*/  @P2 BRA `(.L_x_51) ;  /* 0x0000000000042947 */ /* 0x000fea0003800000 */
[----:B------:R0:W5:Y:S02]  /*3b00*/  LDG.E.U8 R0, desc[UR22][R24.64+0x9] ;  /* 0x0000091618007981 */ /* 0x000164000c1e1100 */
.L_x_51:
[----:B------:R-:W-:Y:S05]  /*3b10*/  BSYNC B1 ;  /* 0x0000000000017941 */ /* 0x000fea0003800000 */
.L_x_50:
        /* <DEDUP_REMOVED lines=12> */
.L_x_53:
[----:B------:R-:W-:Y:S05]  /*3be0*/  BSYNC B1 ;  /* 0x0000000000017941 */ /* 0x000fea0003800000 */
.L_x_52:
        /* <DEDUP_REMOVED lines=12> */
.L_x_55:
[----:B------:R-:W-:Y:S05]  /*3cb0*/  BSYNC B1 ;  /* 0x0000000000017941 */ /* 0x000fea0003800000 */
.L_x_54:
        /* <DEDUP_REMOVED lines=12> */
.L_x_57:
[----:B------:R-:W-:Y:S05]  /*3d80*/  BSYNC B1 ;  /* 0x0000000000017941 */ /* 0x000fea0003800000 */
.L_x_56:
        /* <DEDUP_REMOVED lines=12> */
.L_x_59:
[----:B------:R-:W-:Y:S05]  /*3e50*/  BSYNC B1 ;  /* 0x0000000000017941 */ /* 0x000fea0003800000 */
.L_x_58:
        /* <DEDUP_REMOVED lines=12> */
.L_x_61:
[----:B------:R-:W-:Y:S05]  /*3f20*/  BSYNC B1 ;  /* 0x0000000000017941 */ /* 0x000fea0003800000 */
.L_x_60:
        /* <DEDUP_REMOVED lines=12> */
.L_x_63:
[----:B------:R-:W-:Y:S05]  /*3ff0*/  BSYNC B1 ;  /* 0x0000000000017941 */ /* 0x000fea0003800000 */
.L_x_62:
        /* <DEDUP_REMOVED lines=12> */
.L_x_65:
[----:B------:R-:W-:Y:S05]  /*40c0*/  BSYNC B1 ;  /* 0x0000000000017941 */ /* 0x000fea0003800000 */
.L_x_64:
        /* <DEDUP_REMOVED lines=12> */
.L_x_67:
[----:B------:R-:W-:Y:S05]  /*4190*/  BSYNC B1 ;  /* 0x0000000000017941 */ /* 0x000fea0003800000 */
.L_x_66:
        /* <DEDUP_REMOVED lines=12> */
.L_x_69:
[----:B------:R-:W-:Y:S05]  /*4260*/  BSYNC B1 ;  /* 0x0000000000017941 */ /* 0x000fea0003800000 */
.L_x_68:
        /* <DEDUP_REMOVED lines=12> */
.L_x_71:
[----:B------:R-:W-:Y:S05]  /*4330*/  BSYNC B1 ;  /* 0x0000000000017941 */ /* 0x000fea0003800000 */
.L_x_70:
        /* <DEDUP_REMOVED lines=12> */
.L_x_73:
[----:B------:R-:W-:Y:S05]  /*4400*/  BSYNC B1 ;  /* 0x0000000000017941 */ /* 0x000fea0003800000 */
.L_x_72:
        /* <DEDUP_REMOVED lines=12> */
.L_x_75:
[----:B------:R-:W-:Y:S05]  /*44d0*/  BSYNC B1 ;  /* 0x0000000000017941 */ /* 0x000fea0003800000 */
.L_x_74:
        /* <DEDUP_REMOVED lines=12> */
.L_x_77:
[----:B------:R-:W-:Y:S05]  /*45a0*/  BSYNC B1 ;  /* 0x0000000000017941 */ /* 0x000fea0003800000 */
.L_x_76:
        /* <DEDUP_REMOVED lines=12> */
.L_x_79:
[----:B------:R-:W-:Y:S05]  /*4670*/  BSYNC B1 ;  /* 0x0000000000017941 */ /* 0x000fea0003800000 */
.L_x_78:
        /* <DEDUP_REMOVED lines=12> */
.L_x_81:
[----:B------:R-:W-:Y:S05]  /*4740*/  BSYNC B1 ;  /* 0x0000000000017941 */ /* 0x000fea0003800000 */
.L_x_80:
        /* <DEDUP_REMOVED lines=12> */
.L_x_83:
[----:B------:R-:W-:Y:S05]  /*4810*/  BSYNC B1 ;  /* 0x0000000000017941 */ /* 0x000fea0003800000 */
.L_x_82:
        /* <DEDUP_REMOVED lines=12> */
.L_x_85:
[----:B------:R-:W-:Y:S05]  /*48e0*/  BSYNC B1 ;  /* 0x0000000000017941 */ /* 0x000fea0003800000 */
.L_x_84:
        /* <DEDUP_REMOVED lines=12> */
.L_x_87:
[----:B------:R-:W-:Y:S05]  /*49b0*/  BSYNC B1 ;  /* 0x0000000000017941 */ /* 0x000fea0003800000 */
.L_x_86:
        /* <DEDUP_REMOVED lines=12> */
.L_x_89:
[----:B------:R-:W-:Y:S05]  /*4a80*/  BSYNC B1 ;  /* 0x0000000000017941 */ /* 0x000fea0003800000 */
.L_x_88:
        /* <DEDUP_REMOVED lines=12> */
.L_x_91:
[----:B------:R-:W-:Y:S05]  /*4b50*/  BSYNC B1 ;  /* 0x0000000000017941 */ /* 0x000fea0003800000 */
.L_x_90:
        /* <DEDUP_REMOVED lines=12> */
.L_x_93:
[----:B------:R-:W-:Y:S05]  /*4c20*/  BSYNC B1 ;  /* 0x0000000000017941 */ /* 0x000fea0003800000 */
.L_x_92:
        /* <DEDUP_REMOVED lines=12> */
.L_x_95:
[----:B------:R-:W-:Y:S05]  /*4cf0*/  BSYNC B1 ;  /* 0x0000000000017941 */ /* 0x000fea0003800000 */
.L_x_94:
        /* <DEDUP_REMOVED lines=12> */
.L_x_97:
[----:B------:R-:W-:Y:S05]  /*4dc0*/  BSYNC B1 ;  /* 0x0000000000017941 */ /* 0x000fea0003800000 */
.L_x_96:
        /* <DEDUP_REMOVED lines=12> */
.L_x_99:
[----:B------:R-:W-:Y:S05]  /*4e90*/  BSYNC B1 ;  /* 0x0000000000017941 */ /* 0x000fea0003800000 */
.L_x_98:
        /* <DEDUP_REMOVED lines=12> */
.L_x_101:
[----:B------:R-:W-:Y:S05]  /*4f60*/  BSYNC B1 ;  /* 0x0000000000017941 */ /* 0x000fea0003800000 */
.L_x_100:
        /* <DEDUP_REMOVED lines=12> */
.L_x_103:
[----:B------:R-:W-:Y:S05]  /*5030*/  BSYNC B1 ;  /* 0x0000000000017941 */ /* 0x000fea0003800000 */
.L_x_102:
        /* <DEDUP_REMOVED lines=12> */
.L_x_105:
[----:B------:R-:W-:Y:S05]  /*5100*/  BSYNC B1 ;  /* 0x0000000000017941 */ /* 0x000fea0003800000 */
.L_x_104:
        /* <DEDUP_REMOVED lines=12> */
.L_x_107:
[----:B------:R-:W-:Y:S05]  /*51d0*/  BSYNC B1 ;  /* 0x0000000000017941 */ /* 0x000fea0003800000 */
.L_x_106:
        /* <DEDUP_REMOVED lines=12> */
.L_x_109:
[----:B------:R-:W-:Y:S05]  /*52a0*/  BSYNC B1 ;  /* 0x0000000000017941 */ /* 0x000fea0003800000 */
.L_x_108:
        /* <DEDUP_REMOVED lines=12> */
.L_x_111:
[----:B------:R-:W-:Y:S05]  /*5370*/  BSYNC B1 ;  /* 0x0000000000017941 */ /* 0x000fea0003800000 */
.L_x_110:
        /* <DEDUP_REMOVED lines=12> */
.L_x_113:
[----:B------:R-:W-:Y:S05]  /*5440*/  BSYNC B1 ;  /* 0x0000000000017941 */ /* 0x000fea0003800000 */
.L_x_112:
        /* <DEDUP_REMOVED lines=12> */
.L_x_115:
[----:B------:R-:W-:Y:S05]  /*5510*/  BSYNC B1 ;  /* 0x0000000000017941 */ /* 0x000fea0003800000 */
.L_x_114:
        /* <DEDUP_REMOVED lines=12> */
.L_x_117:
[----:B------:R-:W-:Y:S05]  /*55e0*/  BSYNC B1 ;  /* 0x0000000000017941 */ /* 0x000fea0003800000 */
.L_x_116:
        /* <DEDUP_REMOVED lines=12> */
.L_x_119:
[----:B------:R-:W-:Y:S05]  /*56b0*/  BSYNC B1 ;  /* 0x0000000000017941 */ /* 0x000fea0003800000 */
.L_x_118:
        /* <DEDUP_REMOVED lines=12> */
.L_x_121:
[----:B------:R-:W-:Y:S05]  /*5780*/  BSYNC B1 ;  /* 0x0000000000017941 */ /* 0x000fea0003800000 */
.L_x_120:
        /* <DEDUP_REMOVED lines=12> */
.L_x_123:
[----:B------:R-:W-:Y:S05]  /*5850*/  BSYNC B1 ;  /* 0x0000000000017941 */ /* 0x000fea0003800000 */
.L_x_122:
        /* <DEDUP_REMOVED lines=12> */
.L_x_125:
[----:B------:R-:W-:Y:S05]  /*5920*/  BSYNC B1 ;  /* 0x0000000000017941 */ /* 0x000fea0003800000 */
.L_x_124:
        /* <DEDUP_REMOVED lines=12> */
.L_x_127:
[----:B------:R-:W-:Y:S05]  /*59f0*/  BSYNC B1 ;  /* 0x0000000000017941 */ /* 0x000fea0003800000 */
.L_x_126:
        /* <DEDUP_REMOVED lines=12> */
.L_x_129:
[----:B------:R-:W-:Y:S05]  /*5ac0*/  BSYNC B1 ;  /* 0x0000000000017941 */ /* 0x000fea0003800000 */
.L_x_128:
        /* <DEDUP_REMOVED lines=12> */
.L_x_131:
[----:B------:R-:W-:Y:S05]  /*5b90*/  BSYNC B1 ;  /* 0x0000000000017941 */ /* 0x000fea0003800000 */
.L_x_130:
        /* <DEDUP_REMOVED lines=12> */
.L_x_133:
[----:B------:R-:W-:Y:S05]  /*5c60*/  BSYNC B1 ;  /* 0x0000000000017941 */ /* 0x000fea0003800000 */
.L_x_132:
        /* <DEDUP_REMOVED lines=12> */
.L_x_135:
[----:B------:R-:W-:Y:S05]  /*5d30*/  BSYNC B1 ;  /* 0x0000000000017941 */ /* 0x000fea0003800000 */
.L_x_134:
        /* <DEDUP_REMOVED lines=12> */
.L_x_137:
[----:B------:R-:W-:Y:S05]  /*5e00*/  BSYNC B1 ;  /* 0x0000000000017941 */ /* 0x000fea0003800000 */
.L_x_136:
        /* <DEDUP_REMOVED lines=12> */
.L_x_139:
[----:B------:R-:W-:Y:S05]  /*5ed0*/  BSYNC B1 ;  /* 0x0000000000017941 */ /* 0x000fea0003800000 */
.L_x_138:
        /* <DEDUP_REMOVED lines=12> */
.L_x_141:
[----:B------:R-:W-:Y:S05]  /*5fa0*/  BSYNC B1 ;  /* 0x0000000000017941 */ /* 0x000fea0003800000 */
.L_x_140:
        /* <DEDUP_REMOVED lines=12> */
.L_x_143:
[----:B------:R-:W-:Y:S05]  /*6070*/  BSYNC B1 ;  /* 0x0000000000017941 */ /* 0x000fea0003800000 */
.L_x_142:
        /* <DEDUP_REMOVED lines=12> */
.L_x_145:
[----:B------:R-:W-:Y:S05]  /*6140*/  BSYNC B1 ;  /* 0x0000000000017941 */ /* 0x000fea0003800000 */
.L_x_144:
        /* <DEDUP_REMOVED lines=12> */
.L_x_147:
[----:B------:R-:W-:Y:S05]  /*6210*/  BSYNC B1 ;  /* 0x0000000000017941 */ /* 0x000fea0003800000 */
.L_x_146:
        /* <DEDUP_REMOVED lines=12> */
.L_x_149:
[----:B------:R-:W-:Y:S05]  /*62e0*/  BSYNC B1 ;  /* 0x0000000000017941 */ /* 0x000fea0003800000 */
.L_x_148:
        /* <DEDUP_REMOVED lines=12> */
.L_x_151:
[----:B------:R-:W-:Y:S05]  /*63b0*/  BSYNC B1 ;  /* 0x0000000000017941 */ /* 0x000fea0003800000 */
.L_x_150:
        /* <DEDUP_REMOVED lines=12> */
.L_x_153:
[----:B------:R-:W-:Y:S05]  /*6480*/  BSYNC B1 ;  /* 0x0000000000017941 */ /* 0x000fea0003800000 */
.L_x_152:
        /* <DEDUP_REMOVED lines=12> */
.L_x_155:
[----:B------:R-:W-:Y:S05]  /*6550*/  BSYNC B1 ;  /* 0x0000000000017941 */ /* 0x000fea0003800000 */
.L_x_154:
        /* <DEDUP_REMOVED lines=12> */
.L_x_157:
[----:B------:R-:W-:Y:S05]  /*6620*/  BSYNC B1 ;  /* 0x0000000000017941 */ /* 0x000fea0003800000 */
.L_x_156:
        /* <DEDUP_REMOVED lines=12> */
.L_x_159:
[----:B------:R-:W-:Y:S05]  /*66f0*/  BSYNC B1 ;  /* 0x0000000000017941 */ /* 0x000fea0003800000 */
.L_x_158:
        /* <DEDUP_REMOVED lines=12> */
.L_x_161:
[----:B------:R-:W-:Y:S05]  /*67c0*/  BSYNC B1 ;  /* 0x0000000000017941 */ /* 0x000fea0003800000 */
.L_x_160:
        /* <DEDUP_REMOVED lines=12> */
.L_x_163:
[----:B------:R-:W-:Y:S05]  /*6890*/  BSYNC B1 ;  /* 0x0000000000017941 */ /* 0x000fea0003800000 */
.L_x_162:
        /* <DEDUP_REMOVED lines=12> */
.L_x_165:
[----:B------:R-:W-:Y:S05]  /*6960*/  BSYNC B1 ;  /* 0x0000000000017941 */ /* 0x000fea0003800000 */
.L_x_164:
[----:B-----5:R-:W-:Y:S01]  /*6970*/  LOP3.LUT R0, R0, 0xff, RZ, 0xc0, !PT ;  /* 0x000000ff00007812 */ /* 0x020fe200078ec0ff */
[----:B------:R-:W-:Y:S01]  /*6980*/  BSSY B1, `(.L_x_166) ;  /* 0x000000b000017945 */ /* 0x000fe20003800000 */
[----:B------:R-:W-:Y:S02]  /*6990*/  ISETP.LT.OR P1, PT, R28, 0x7a, !P1 ;  /* 0x0000007a1c00780c */ /* 0x000fe40004f21670 */
[----:B------:R-:W-:-:S05]  /*69a0*/  F2FP.F16.E4M3.UNPACK_B R0, R0 ;  /* 0x00000000ff00723e */ /* 0x000fca00020006ff */
[----:B------:R-:W-:-:S05]  /*69b0*/  HADD2.F32 R0, -RZ, R0.H0_H0 ;  /* 0x20000000ff007230 */ /* 0x000fca0000004100 */
[----:B------:R-:W-:-:S04]  /*69c0*/  FMUL R0, R0, R11 ;  /* 0x0000000b00007220 */ /* 0x000fc80000400000 */
[----:B------:R-:W-:-:S05]  /*69d0*/  FFMA R0, R21, R10, R0 ;  /* 0x0000000a15007223 */ /* 0x000fca0000000000 */
[----:B0-2---:R-:W-:Y:S02]  /*69e0*/  F2FP.SATFINITE.E4M3.F32.PACK_AB_MERGE_C R13, RZ, R0, RZ ;  /* 0x00000000ff0d723e */ /* 0x005fe400048070ff */
[----:B------:R-:W-:-:S03]  /*69f0*/  PRMT R0, RZ, 0x7610, R0 ;  /* 0x00007610ff007816 */ /* 0x000fc60000000000 */
[----:B------:R0:W-:Y:S01]  /*6a00*/  @!P2 STG.E.U8 desc[UR22][R4.64+0x78], R13 ;  /* 0x0000780d0400a986 */ /* 0x0001e2000c101116 */
[----:B------:R-:W-:Y:S05]  /*6a10*/  @P1 BRA `(.L_x_167) ;  /* 0x0000000000041947 */ /* 0x000fea0003800000 */
[----:B------:R2:W5:Y:S02]  /*6a20*/  LDG.E.U8 R0, desc[UR22][R26.64+0x79] ;  /* 0x000079161a007981 */ /* 0x000564000c1e1100 */
.L_x_167:
[----:B------:R-:W-:Y:S05]  /*6a30*/  BSYNC B1 ;  /* 0x0000000000017941 */ /* 0x000fea0003800000 */
.L_x_166:
[----:B------:R-:W-:Y:S05]  /*6a40*/  @P1 BRA `(.L_x_168) ;  /* 0x0000001000281947 */ /* 0x000fea0003800000 */
[----:B-----5:R-:W-:-:S04]  /*6a50*/  LOP3.LUT R0, R0, 0xff, RZ, 0xc0, !PT ;  /* 0x000000ff00007812 */ /* 0x020fc800078ec0ff */
[----:B------:R-:W-:-:S05]  /*6a60*/  F2FP.F16.E4M3.UNPACK_B R0, R0 ;  /* 0x00000000ff00723e */ /* 0x000fca00020006ff */
[----:B------:R-:W-:-:S05]  /*6a70*/  HADD2.F32 R0, -RZ, R0.H0_H0 ;  /* 0x20000000ff007230 */ /* 0x000fca0000004100 */
[----:B0-----:R-:W-:-:S04]  /*6a80*/  FMUL R13, R0, R11 ;  /* 0x0000000b000d7220 */ /* 0x001fc80000400000 */
[----:B------:R-:W-:-:S05]  /*6a90*/  FFMA R13, R20, R10, R13 ;  /* 0x0000000a140d7223 */ /* 0x000fca000000000d */
[----:B------:R-:W-:-:S05]  /*6aa0*/  F2FP.SATFINITE.E4M3.F32.PACK_AB_MERGE_C R13, RZ, R13, RZ ;  /* 0x0000000dff0d723e */ /* 0x000fca00048070ff */
[----:B------:R0:W-:Y:S01]  /*6ab0*/  STG.E.U8 desc[UR22][R4.64+0x79], R13 ;  /* 0x0000790d04007986 */ /* 0x0001e2000c101116 */
[----:B------:R-:W-:Y:S05]  /*6ac0*/  BRA `(.L_x_168) ;  /* 0x0000001000087947 */ /* 0x000fea0003800000 */
.L_x_39:
[C---:B------:R-:W-:Y:S01]  /*6ad0*/  ISETP.GE.AND P1, PT, R32.reuse, 0x1, PT ;  /* 0x000000012000780c */ /* 0x040fe20003f26270 */
[-C--:B--2---:R-:W-:Y:S01]  /*6ae0*/  FMUL R145, R145, R10.reuse ;  /* 0x0000000a91917220 */ /* 0x084fe20000400000 */
[----:B------:R-:W-:Y:S01]  /*6af0*/  ISETP.GE.AND P0, PT, R32, 0x9, PT ;  /* 0x000000092000780c */ /* 0x000fe20003f06270 */
[-C--:B------:R-:W-:Y:S01]  /*6b00*/  FMUL R144, R144, R10.reuse ;  /* 0x0000000a90907220 */ /* 0x080fe20000400000 */
[C---:B------:R-:W-:Y:S01]  /*6b10*/  ISETP.LT.OR P2, PT, R28.reuse, 0x1, !P1 ;  /* 0x000000011c00780c */ /* 0x040fe20004f41670 */
[-C--:B------:R-:W-:Y:S01]  /*6b20*/  FMUL R143, R143, R10.reuse ;  /* 0x0000000a8f8f7220 */ /* 0x080fe20000400000 */
[----:B------:R-:W-:Y:S01]  /*6b30*/  ISETP.LT.OR P3, PT, R28, 0x2, !P1 ;  /* 0x000000021c00780c */ /* 0x000fe20004f61670 */
[-C--:B------:R-:W-:Y:S01]  /*6b40*/  FMUL R142, R142, R10.reuse ;  /* 0x0000000a8e8e7220 */ /* 0x080fe20000400000 */
[----:B------:R-:W-:Y:S01]  /*6b50*/  ISETP.LT.OR P4, PT, R28, 0x1, !P0 ;  /* 0x000000011c00780c */ /* 0x000fe20004781670 */
[-C--:B------:R-:W-:Y:S01]  /*6b60*/  FMUL R141, R141, R10.reuse ;  /* 0x0000000a8d8d7220 */ /* 0x080fe20000400000 */
[----:B------:R-:W-:Y:S01]  /*6b70*/  F2FP.SATFINITE.E4M3.F32.PACK_AB_MERGE_C R145, RZ, R145, RZ ;  /* 0x00000091ff91723e */ /* 0x000fe200048070ff */
[----:B------:R-:W-:Y:S01]  /*6b80*/  FMUL R140, R140, R10 ;  /* 0x0000000a8c8c7220 */ /* 0x000fe20000400000 */
[----:B------:R-:W-:Y:S01]  /*6b90*/  F2FP.SATFINITE.E4M3.F32.PACK_AB_MERGE_C R25, RZ, R144, RZ ;  /* 0x00000090ff19723e */ /* 0x000fe200048070ff */
[-C--:B------:R-:W-:Y:S01]  /*6ba0*/  FMUL R139, R139, R10.reuse ;  /* 0x0000000a8b8b7220 */ /* 0x080fe20000400000 */
[----:B------:R-:W-:Y:S01]  /*6bb0*/  F2FP.SATFINITE.E4M3.F32.PACK_AB_MERGE_C R143, RZ, R143, RZ ;  /* 0x0000008fff8f723e */ /* 0x000fe200048070ff */
[-C--:B------:R-:W-:Y:S01]  /*6bc0*/  FMUL R138, R138, R10.reuse ;  /* 0x0000000a8a8a7220 */ /* 0x080fe20000400000 */
[C---:B------:R-:W-:Y:S01]  /*6bd0*/  ISETP.LT.OR P5, PT, R28.reuse, 0x9, !P0 ;  /* 0x000000091c00780c */ /* 0x040fe200047a1670 */
[----:B------:R-:W-:Y:S01]  /*6be0*/  @!P2 STG.E.U8 desc[UR22][R12.64], R145 ;  /* 0x000000910c00a986 */ /* 0x000fe2000c101116 */
[C---:B------:R-:W-:Y:S01]  /*6bf0*/  ISETP.LT.OR P2, PT, R28.reuse, 0x2, !P0 ;  /* 0x000000021c00780c */ /* 0x040fe20004741670 */
[-C--:B------:R-:W-:Y:S01]  /*6c00*/  FMUL R137, R137, R10.reuse ;  /* 0x0000000a89897220 */ /* 0x080fe20000400000 */
[C---:B------:R-:W-:Y:S01]  /*6c10*/  ISETP.LT.OR P6, PT, R28.reuse, 0xa, !P0 ;  /* 0x0000000a1c00780c */ /* 0x040fe200047c1670 */
[----:B------:R1:W-:Y:S01]  /*6c20*/  @!P3 STG.E.U8 desc[UR22][R12.64+0x1], R25 ;  /* 0x000001190c00b986 */ /* 0x0003e2000c101116 */
[----:B------:R-:W-:Y:S01]  /*6c30*/  ISETP.LT.OR P3, PT, R28, 0x9, !P1 ;  /* 0x000000091c00780c */ /* 0x000fe20004f61670 */
[-C--:B------:R-:W-:Y:S01]  /*6c40*/  FMUL R136, R136, R10.reuse ;  /* 0x0000000a88887220 */ /* 0x080fe20000400000 */
[----:B------:R-:W-:Y:S01]  /*6c50*/  F2FP.SATFINITE.E4M3.F32.PACK_AB_MERGE_C R141, RZ, R141, RZ ;  /* 0x0000008dff8d723e */ /* 0x000fe200048070ff */
[----:B------:R-:W-:Y:S01]  /*6c60*/  @!P4 STG.E.U8 desc[UR22][R4.64], R143 ;  /* 0x0000008f0400c986 */ /* 0x000fe2000c101116 */
[----:B------:R-:W-:Y:S01]  /*6c70*/  ISETP.LT.OR P4, PT, R28, 0xa, !P1 ;  /* 0x0000000a1c00780c */ /* 0x000fe20004f81670 */
[----:B------:R-:W-:Y:S01]  /*6c80*/  FMUL R135, R135, R10 ;  /* 0x0000000a87877220 */ /* 0x000fe20000400000 */
[----:B------:R-:W-:Y:S01]  /*6c90*/  F2FP.SATFINITE.E4M3.F32.PACK_AB_MERGE_C R27, RZ, R140, RZ ;  /* 0x0000008cff1b723e */ /* 0x000fe200048070ff */
[-C--:B------:R-:W-:Y:S01]  /*6ca0*/  FMUL R134, R134, R10.reuse ;  /* 0x0000000a86867220 */ /* 0x080fe20000400000 */
[----:B------:R-:W-:Y:S01]  /*6cb0*/  F2FP.SATFINITE.E4M3.F32.PACK_AB_MERGE_C R139, RZ, R139, RZ ;  /* 0x0000008bff8b723e */ /* 0x000fe200048070ff */
[----:B------:R-:W-:Y:S01]  /*6cc0*/  FMUL R133, R133, R10 ;  /* 0x0000000a85857220 */ /* 0x000fe20000400000 */
[----:B------:R-:W-:Y:S01]  /*6cd0*/  F2FP.SATFINITE.E4M3.F32.PACK_AB_MERGE_C R29, RZ, R138, RZ ;  /* 0x0000008aff1d723e */ /* 0x000fe200048070ff */
[----:B------:R-:W-:Y:S01]  /*6ce0*/  FMUL R132, R132, R10 ;  /* 0x0000000a84847220 */ /* 0x000fe20000400000 */
[----:B-1----:R-:W-:Y:S01]  /*6cf0*/  F2FP.SATFINITE.E4M3.F32.PACK_AB_MERGE_C R25, RZ, R142, RZ ;  /* 0x0000008eff19723e */ /* 0x002fe200048070ff */
[-C--:B------:R-:W-:Y:S01]  /*6d00*/  FMUL R131, R131, R10.reuse ;  /* 0x0000000a83837220 */ /* 0x080fe20000400000 */
[----:B------:R-:W-:Y:S01]  /*6d10*/  F2FP.SATFINITE.E4M3.F32.PACK_AB_MERGE_C R137, RZ, R137, RZ ;  /* 0x00000089ff89723e */ /* 0x000fe200048070ff */
[-C--:B------:R-:W-:Y:S01]  /*6d20*/  FMUL R130, R130, R10.reuse ;  /* 0x0000000a82827220 */ /* 0x080fe20000400000 */
[----:B------:R-:W-:Y:S01]  /*6d30*/  F2FP.SATFINITE.E4M3.F32.PACK_AB_MERGE_C R135, RZ, R135, RZ ;  /* 0x00000087ff87723e */ /* 0x000fe200048070ff */
[----:B------:R1:W-:Y:S01]  /*6d40*/  @!P2 STG.E.U8 desc[UR22][R4.64+0x1], R25 ;  /* 0x000001190400a986 */ /* 0x0003e2000c101116 */
[C---:B------:R-:W-:Y:S01]  /*6d50*/  ISETP.LT.OR P2, PT, R28.reuse, 0x19, !P1 ;  /* 0x000000191c00780c */ /* 0x040fe20004f41670 */
[-C--:B------:R-:W-:Y:S01]  /*6d60*/  FMUL R129, R129, R10.reuse ;  /* 0x0000000a81817220 */ /* 0x080fe20000400000 */
[----:B------:R-:W-:Y:S01]  /*6d70*/  F2FP.SATFINITE.E4M3.F32.PACK_AB_MERGE_C R133, RZ, R133, RZ ;  /* 0x00000085ff85723e */ /* 0x000fe200048070ff */
[----:B------:R-:W-:Y:S01]  /*6d80*/  @!P3 STG.E.U8 desc[UR22][R12.64+0x8], R141 ;  /* 0x0000088d0c00b986 */ /* 0x000fe2000c101116 */
[----:B------:R-:W-:Y:S01]  /*6d90*/  ISETP.LT.OR P3, PT, R28, 0x11, !P1 ;  /* 0x000000111c00780c */ /* 0x000fe20004f61670 */
        /* <DEDUP_REMOVED lines=8> */
[----:B------:R-:W-:Y:S01]  /*6e20*/  FMUL R126, R126, R10 ;  /* 0x0000000a7e7e7220 */ /* 0x000fe20000400000 */
[----:B-1----:R-:W-:Y:S01]  /*6e30*/  F2FP.SATFINITE.E4M3.F32.PACK_AB_MERGE_C R25, RZ, R136, RZ ;  /* 0x00000088ff19723e */ /* 0x002fe200048070ff */
[----:B------:R1:W-:Y:S01]  /*6e40*/  @!P6 STG.E.U8 desc[UR22][R4.64+0x9], R29 ;  /* 0x0000091d0400e986 */ /* 0x0003e2000c101116 */
[----:B------:R-:W-:Y:S01]  /*6e50*/  ISETP.LT.OR P6, PT, R28, 0x12, !P0 ;  /* 0x000000121c00780c */ /* 0x000fe200047c1670 */
[-C--:B------:R-:W-:Y:S01]  /*6e60*/  FMUL R125, R125, R10.reuse ;  /* 0x0000000a7d7d7220 */ /* 0x080fe20000400000 */
[----:B------:R-:W-:Y:S01]  /*6e70*/  FMUL R124, R124, R10 ;  /* 0x0000000a7c7c7220 */ /* 0x000fe20000400000 */
[----:B--2---:R-:W-:Y:S01]  /*6e80*/  F2FP.SATFINITE.E4M3.F32.PACK_AB_MERGE_C R27, RZ, R134, RZ ;  /* 0x00000086ff1b723e */ /* 0x004fe200048070ff */
[----:B------:R-:W-:Y:S01]  /*6e90*/  @!P3 STG.E.U8 desc[UR22][R12.64+0x10], R137 ;  /* 0x000010890c00b986 */ /* 0x000fe2000c101116 */
[C---:B------:R-:W-:Y:S01]  /*6ea0*/  ISETP.LT.OR P3, PT, R28.reuse, 0x1a, !P1 ;  /* 0x0000001a1c00780c */ /* 0x040fe20004f61670 */
[-C--:B------:R-:W-:Y:S01]  /*6eb0*/  FMUL R123, R123, R10.reuse ;  /* 0x0000000a7b7b7220 */ /* 0x080fe20000400000 */
[----:B------:R-:W-:Y:S01]  /*6ec0*/  F2FP.SATFINITE.E4M3.F32.PACK_AB_MERGE_C R127, RZ, R127, RZ ;  /* 0x0000007fff7f723e */ /* 0x000fe200048070ff */
[----:B------:R2:W-:Y:S01]  /*6ed0*/  @!P4 STG.E.U8 desc[UR22][R12.64+0x11], R25 ;  /* 0x000011190c00c986 */ /* 0x0005e2000c101116 */
[----:B------:R-:W-:Y:S01]  /*6ee0*/  ISETP.LT.OR P4, PT, R28, 0x1a, !P0 ;  /* 0x0000001a1c00780c */ /* 0x000fe20004781670 */
[----:B------:R-:W-:Y:S01]  /*6ef0*/  FMUL R122, R122, R10 ;  /* 0x0000000a7a7a7220 */ /* 0x000fe20000400000 */
[----:B-1----:R-:W-:Y:S01]  /*6f00*/  F2FP.SATFINITE.E4M3.F32.PACK_AB_MERGE_C R29, RZ, R128, RZ ;  /* 0x00000080ff1d723e */ /* 0x002fe200048070ff */
[----:B------:R-:W-:Y:S01]  /*6f10*/  @!P5 STG.E.U8 desc[UR22][R4.64+0x10], R135 ;  /* 0x000010870400d986 */ /* 0x000fe2000c101116 */
[C---:B------:R-:W-:Y:S01]  /*6f20*/  ISETP.LT.OR P5, PT, R28.reuse, 0x21, !P1 ;  /* 0x000000211c00780c */ /* 0x040fe20004fa1670 */
[-C--:B------:R-:W-:Y:S01]  /*6f30*/  FMUL R121, R121, R10.reuse ;  /* 0x0000000a79797220 */ /* 0x080fe20000400000 */
[----:B------:R-:W-:Y:S01]  /*6f40*/  F2FP.SATFINITE.E4M3.F32.PACK_AB_MERGE_C R125, RZ, R125, RZ ;  /* 0x0000007dff7d723e */ /* 0x000fe200048070ff */
[----:B------:R1:W-:Y:S01]  /*6f50*/  @!P6 STG.E.U8 desc[UR22][R4.64+0x11], R27 ;  /* 0x0000111b0400e986 */ /* 0x0003e2000c101116 */
[----:B------:R-:W-:Y:S01]  /*6f60*/  ISETP.LT.OR P6, PT, R28, 0x22, !P1 ;  /* 0x000000221c00780c */ /* 0x000fe20004fc1670 */
[-C--:B------:R-:W-:Y:S01]  /*6f70*/  FMUL R120, R120, R10.reuse ;  /* 0x0000000a78787220 */ /* 0x080fe20000400000 */
[----:B------:R-:W-:Y:S01]  /*6f80*/  F2FP.SATFINITE.E4M3.F32.PACK_AB_MERGE_C R123, RZ, R123, RZ ;  /* 0x0000007bff7b723e */ /* 0x000fe200048070ff */
[----:B------:R-:W-:Y:S01]  /*6f90*/  @!P2 STG.E.U8 desc[UR22][R12.64+0x18], R133 ;  /* 0x000018850c00a986 */ /* 0x000fe2000c101116 */
[----:B------:R-:W-:Y:S01]  /*6fa0*/  ISETP.LT.OR P2, PT, R28, 0x19, !P0 ;  /* 0x000000191c00780c */ /* 0x000fe20004741670 */
[----:B------:R-:W-:Y:S01]  /*6fb0*/  FMUL R119, R119, R10 ;  /* 0x0000000a77777220 */ /* 0x000fe20000400000 */
[----:B--2---:R-:W-:Y:S01]  /*6fc0*/  F2FP.SATFINITE.E4M3.F32.PACK_AB_MERGE_C R25, RZ, R132, RZ ;  /* 0x00000084ff19723e */ /* 0x004fe200048070ff */
[-C--:B------:R-:W-:Y:S01]  /*6fd0*/  FMUL R118, R118, R10.reuse ;  /* 0x0000000a76767220 */ /* 0x080fe20000400000 */
[----:B------:R-:W-:Y:S01]  /*6fe0*/  F2FP.SATFINITE.E4M3.F32.PACK_AB_MERGE_C R121, RZ, R121, RZ ;  /* 0x00000079ff79723e */ /* 0x000fe200048070ff */
[----:B------:R-:W-:Y:S01]  /*6ff0*/  FMUL R117, R117, R10 ;  /* 0x0000000a75757220 */ /* 0x000fe20000400000 */
[----:B------:R-:W-:Y:S01]  /*7000*/  F2FP.SATFINITE.E4M3.F32.PACK_AB_MERGE_C R119, RZ, R119, RZ ;  /* 0x00000077ff77723e */ /* 0x000fe200048070ff */
[----:B------:R2:W-:Y:S01]  /*7010*/  @!P3 STG.E.U8 desc[UR22][R12.64+0x19], R25 ;  /* 0x000019190c00b986 */ /* 0x0005e2000c101116 */
[----:B-1----:R-:W-:Y:S01]  /*7020*/  F2FP.SATFINITE.E4M3.F32.PACK_AB_MERGE_C R27, RZ, R130, RZ ;  /* 0x00000082ff1b723e */ /* 0x002fe200048070ff */
[-C--:B------:R-:W-:Y:S01]  /*7030*/  FMUL R116, R116, R10.reuse ;  /* 0x0000000a74747220 */ /* 0x080fe20000400000 */
[----:B------:R-:W-:Y:S01]  /*7040*/  ISETP.LT.OR P3, PT, R28, 0x21, !P0 ;  /* 0x000000211c00780c */ /* 0x000fe20004761670 */
[-C--:B------:R-:W-:Y:S01]  /*7050*/  FMUL R115, R115, R10.reuse ;  /* 0x0000000a73737220 */ /* 0x080fe20000400000 */
[-C--:B------:R-:W-:Y:S01]  /*7060*/  FMUL R114, R114, R10.reuse ;  /* 0x0000000a72727220 */ /* 0x080fe20000400000 */
[----:B------:R-:W-:Y:S01]  /*7070*/  @!P2 STG.E.U8 desc[UR22][R4.64+0x18], R131 ;  /* 0x000018830400a986 */ /* 0x000fe2000c101116 */
[C---:B------:R-:W-:Y:S01]  /*7080*/  ISETP.LT.OR P2, PT, R28.reuse, 0x29, !P0 ;  /* 0x000000291c00780c */ /* 0x040fe20004741670 */
[-C--:B------:R-:W-:Y:S01]  /*7090*/  FMUL R113, R113, R10.reuse ;  /* 0x0000000a71717220 */ /* 0x080fe20000400000 */
[----:B------:R-:W-:Y:S01]  /*70a0*/  F2FP.SATFINITE.E4M3.F32.PACK_AB_MERGE_C R117, RZ, R117, RZ ;  /* 0x00000075ff75723e */ /* 0x000fe200048070ff */
[----:B------:R1:W-:Y:S01]  /*70b0*/  @!P4 STG.E.U8 desc[UR22][R4.64+0x19], R27 ;  /* 0x0000191b0400c986 */ /* 0x0003e2000c101116 */
[----:B------:R-:W-:Y:S01]  /*70c0*/  ISETP.LT.OR P4, PT, R28, 0x22, !P0 ;  /* 0x000000221c00780c */ /* 0x000fe20004781670 */
        /* <DEDUP_REMOVED lines=9> */
[----:B------:R-:W-:Y:S01]  /*7160*/  F2FP.SATFINITE.E4M3.F32.PACK_AB_MERGE_C R113, RZ, R113, RZ ;  /* 0x00000071ff71723e */ /* 0x000fe200048070ff */
[----:B------:R-:W-:Y:S01]  /*7170*/  @!P3 STG.E.U8 desc[UR22][R4.64+0x20], R127 ;  /* 0x0000207f0400b986 */ /* 0x000fe2000c101116 */
[----:B-1----:R-:W-:Y:S01]  /*7180*/  F2FP.SATFINITE.E4M3.F32.PACK_AB_MERGE_C R27, RZ, R124, RZ ;  /* 0x0000007cff1b723e */ /* 0x002fe200048070ff */
[-C--:B------:R-:W-:Y:S01]  /*7190*/  FMUL R109, R109, R10.reuse ;  /* 0x0000000a6d6d7220 */ /* 0x080fe20000400000 */
[C---:B------:R-:W-:Y:S01]  /*71a0*/  ISETP.LT.OR P3, PT, R28.reuse, 0x2a, !P0 ;  /* 0x0000002a1c00780c */ /* 0x040fe20004761670 */
[----:B------:R1:W-:Y:S01]  /*71b0*/  @!P4 STG.E.U8 desc[UR22][R4.64+0x21], R25 ;  /* 0x000021190400c986 */ /* 0x0003e2000c101116 */
[----:B------:R-:W-:Y:S01]  /*71c0*/  ISETP.LT.OR P4, PT, R28, 0x32, !P1 ;  /* 0x000000321c00780c */ /* 0x000fe20004f81670 */
[-C--:B------:R-:W-:Y:S01]  /*71d0*/  FMUL R108, R108, R10.reuse ;  /* 0x0000000a6c6c7220 */ /* 0x080fe20000400000 */
[----:B------:R-:W-:Y:S01]  /*71e0*/  F2FP.SATFINITE.E4M3.F32.PACK_AB_MERGE_C R111, RZ, R111, RZ ;  /* 0x0000006fff6f723e */ /* 0x000fe200048070ff */
[----:B------:R-:W-:Y:S01]  /*71f0*/  @!P5 STG.E.U8 desc[UR22][R12.64+0x28], R125 ;  /* 0x0000287d0c00d986 */ /* 0x000fe2000c101116 */
[C---:B------:R-:W-:Y:S01]  /*7200*/  ISETP.LT.OR P5, PT, R28.reuse, 0x31, !P0 ;  /* 0x000000311c00780c */ /* 0x040fe200047a1670 */
[----:B------:R-:W-:Y:S01]  /*7210*/  FMUL R107, R107, R10 ;  /* 0x0000000a6b6b7220 */ /* 0x000fe20000400000 */
[----:B--2---:R-:W-:Y:S01]  /*7220*/  F2FP.SATFINITE.E4M3.F32.PACK_AB_MERGE_C R29, RZ, R118, RZ ;  /* 0x00000076ff1d723e */ /* 0x004fe200048070ff */
[----:B------:R2:W-:Y:S01]  /*7230*/  @!P6 STG.E.U8 desc[UR22][R12.64+0x29], R27 ;  /* 0x0000291b0c00e986 */ /* 0x0005e2000c101116 */
[----:B------:R-:W-:Y:S01]  /*7240*/  ISETP.LT.OR P6, PT, R28, 0x32, !P0 ;  /* 0x000000321c00780c */ /* 0x000fe200047c1670 */
[-C--:B------:R-:W-:Y:S01]  /*7250*/  FMUL R106, R106, R10.reuse ;  /* 0x0000000a6a6a7220 */ /* 0x080fe20000400000 */
[----:B------:R-:W-:Y:S01]  /*7260*/  F2FP.SATFINITE.E4M3.F32.PACK_AB_MERGE_C R109, RZ, R109, RZ ;  /* 0x0000006dff6d723e */ /* 0x000fe200048070ff */
[----:B------:R-:W-:Y:S01]  /*7270*/  @!P2 STG.E.U8 desc[UR22][R4.64+0x28], R123 ;  /* 0x0000287b0400a986 */ /* 0x000fe2000c101116 */
[----:B------:R-:W-:Y:S01]  /*7280*/  ISETP.LT.OR P2, PT, R28, 0x31, !P1 ;  /* 0x000000311c00780c */ /* 0x000fe20004f41670 */
[----:B------:R-:W-:Y:S01]  /*7290*/  FMUL R105, R105, R10 ;  /* 0x0000000a69697220 */ /* 0x000fe20000400000 */
[----:B-1----:R-:W-:Y:S01]  /*72a0*/  F2FP.SATFINITE.E4M3.F32.PACK_AB_MERGE_C R25, RZ, R122, RZ ;  /* 0x0000007aff19723e */ /* 0x002fe200048070ff */
[-C--:B------:R-:W-:Y:S01]  /*72b0*/  FMUL R104, R104, R10.reuse ;  /* 0x0000000a68687220 */ /* 0x080fe20000400000 */
[-C--:B------:R-:W-:Y:S01]  /*72c0*/  FMUL R103, R103, R10.reuse ;  /* 0x0000000a67677220 */ /* 0x080fe20000400000 */
[----:B------:R-:W-:Y:S01]  /*72d0*/  F2FP.SATFINITE.E4M3.F32.PACK_AB_MERGE_C R107, RZ, R107, RZ ;  /* 0x0000006bff6b723e */ /* 0x000fe200048070ff */
[----:B------:R-:W-:Y:S01]  /*72e0*/  FMUL R102, R102, R10 ;  /* 0x0000000a66667220 */ /* 0x000fe20000400000 */
[----:B--2---:R-:W-:Y:S01]  /*72f0*/  F2FP.SATFINITE.E4M3.F32.PACK_AB_MERGE_C R27, RZ, R120, RZ ;  /* 0x00000078ff1b723e */ /* 0x004fe200048070ff */
[----:B------:R1:W-:Y:S01]  /*7300*/  @!P3 STG.E.U8 desc[UR22][R4.64+0x29], R25 ;  /* 0x000029190400b986 */ /* 0x0003e2000c101116 */
        /* <DEDUP_REMOVED lines=9> */
[-C--:B------:R-:W-:Y:S01]  /*73a0*/  FMUL R95, R95, R10.reuse ;  /* 0x0000000a5f5f7220 */ /* 0x080fe20000400000 */
[-C--:B------:R-:W-:Y:S01]  /*73b0*/  FMUL R98, R98, R10.reuse ;  /* 0x0000000a62627220 */ /* 0x080fe20000400000 */
[----:B------:R-:W-:Y:S01]  /*73c0*/  @!P5 STG.E.U8 desc[UR22][R4.64+0x30], R119 ;  /* 0x000030770400d986 */ /* 0x000fe2000c101116 */
[C---:B------:R-:W-:Y:S01]  /*73d0*/  ISETP.LT.OR P5, PT, R28.reuse, 0x39, !P0 ;  /* 0x000000391c00780c */ /* 0x040fe200047a1670 */
[----:B------:R-:W-:Y:S01]  /*73e0*/  FMUL R99, R99, R10 ;  /* 0x0000000a63637220 */ /* 0x000fe20000400000 */
[----:B-1----:R-:W-:Y:S01]  /*73f0*/  F2FP.SATFINITE.E4M3.F32.PACK_AB_MERGE_C R25, RZ, R116, RZ ;  /* 0x00000074ff19723e */ /* 0x002fe200048070ff */
        /* <DEDUP_REMOVED lines=13> */
[C---:B------:R-:W-:Y:S01]  /*74d0*/  ISETP.LT.OR P5, PT, R28.reuse, 0x49, !P1 ;  /* 0x000000491c00780c */ /* 0x040fe20004fa1670 */
[----:B------:R-:W-:Y:S01]  /*74e0*/  FMUL R89, R89, R10 ;  /* 0x0000000a59597220 */ /* 0x000fe20000400000 */
[----:B-1----:R-:W-:Y:S01]  /*74f0*/  F2FP.SATFINITE.E4M3.F32.PACK_AB_MERGE_C R29, RZ, R108, RZ ;  /* 0x0000006cff1d723e */ /* 0x002fe200048070ff */
        /* <DEDUP_REMOVED lines=24> */
[----:B------:R-:W-:Y:S01]  /*7680*/  FMUL R19, R19, R10 ;  /* 0x0000000a13137220 */ /* 0x000fe20000400000 */
[----:B--2---:R-:W-:Y:S01]  /*7690*/  F2FP.SATFINITE.E4M3.F32.PACK_AB_MERGE_C R25, RZ, R106, RZ ;  /* 0x0000006aff19723e */ /* 0x004fe200048070ff */
[----:B------:R-:W-:Y:S01]  /*76a0*/  @!P5 STG.E.U8 desc[UR22][R12.64+0x48], R109 ;  /* 0x0000486d0c00d986 */ /* 0x000fe2000c101116 */
[----:B------:R-:W-:Y:S01]  /*76b0*/  ISETP.LT.OR P5, PT, R28, 0x51, !P1 ;  /* 0x000000511c00780c */ /* 0x000fe20004fa1670 */
[-C--:B------:R-:W-:Y:S01]  /*76c0*/  FMUL R18, R18, R10.reuse ;  /* 0x0000000a12127220 */ /* 0x080fe20000400000 */
[-C--:B------:R-:W-:Y:S01]  /*76d0*/  FMUL R21, R21, R10.reuse ;  /* 0x0000000a15157220 */ /* 0x080fe20000400000 */
[----:B------:R2:W-:Y:S01]  /*76e0*/  @!P6 STG.E.U8 desc[UR22][R12.64+0x49], R29 ;  /* 0x0000491d0c00e986 */ /* 0x0005e2000c101116 */
[----:B------:R-:W-:Y:S01]  /*76f0*/  ISETP.LT.OR P6, PT, R28, 0x52, !P1 ;  /* 0x000000521c00780c */ /* 0x000fe20004fc1670 */
[----:B------:R-:W-:Y:S01]  /*7700*/  FMUL R20, R20, R10 ;  /* 0x0000000a14147220 */ /* 0x000fe20000400000 */
[----:B------:R-:W-:Y:S01]  /*7710*/  F2FP.SATFINITE.E4M3.F32.PACK_AB_MERGE_C R91, RZ, R91, RZ ;  /* 0x0000005bff5b723e */ /* 0x000fe200048070ff */
[----:B------:R-:W-:Y:S01]  /*7720*/  @!P3 STG.E.U8 desc[UR22][R4.64+0x48], R107 ;  /* 0x0000486b0400b986 */ /* 0x000fe2000c101116 */
[----:B-1----:R-:W-:-:S02]  /*7730*/  F2FP.SATFINITE.E4M3.F32.PACK_AB_MERGE_C R27, RZ, R104, RZ ;  /* 0x00000068ff1b723e */ /* 0x002fc400048070ff */
[C---:B------:R-:W-:Y:S01]  /*7740*/  ISETP.LT.OR P3, PT, R28.reuse, 0x52, !P0 ;  /* 0x000000521c00780c */ /* 0x040fe20004761670 */
[----:B------:R1:W-:Y:S01]  /*7750*/  @!P4 STG.E.U8 desc[UR22][R4.64+0x49], R25 ;  /* 0x000049190400c986 */ /* 0x0003e2000c101116 */
[C---:B------:R-:W-:Y:S02]  /*7760*/  ISETP.LT.OR P4, PT, R28.reuse, 0x59, !P0 ;  /* 0x000000591c00780c */ /* 0x040fe40004781670 */
[----:B------:R-:W-:Y:S01]  /*7770*/  F2FP.SATFINITE.E4M3.F32.PACK_AB_MERGE_C R19, RZ, R19, RZ ;  /* 0x00000013ff13723e */ /* 0x000fe200048070ff */
[----:B------:R-:W-:Y:S01]  /*7780*/  @!P5 STG.E.U8 desc[UR22][R12.64+0x50], R105 ;  /* 0x000050690c00d986 */ /* 0x000fe2000c101116 */
[C---:B------:R-:W-:Y:S02]  /*7790*/  ISETP.LT.OR P5, PT, R28.reuse, 0x5a, !P0 ;  /* 0x0000005a1c00780c */ /* 0x040fe400047a1670 */
[----:B--2---:R-:W-:Y:S01]  /*77a0*/  F2FP.SATFINITE.E4M3.F32.PACK_AB_MERGE_C R29, RZ, R98, RZ ;  /* 0x00000062ff1d723e */ /* 0x004fe200048070ff */
[----:B------:R2:W-:Y:S01]  /*77b0*/  @!P6 STG.E.U8 desc[UR22][R12.64+0x51], R27 ;  /* 0x0000511b0c00e986 */ /* 0x0005e2000c101116 */
[----:B------:R-:W-:-:S02]  /*77c0*/  ISETP.LT.OR P6, PT, R28, 0x5a, !P1 ;  /* 0x0000005a1c00780c */ /* 0x000fc40004fc1670 */
[----:B------:R-:W-:Y:S01]  /*77d0*/  F2FP.SATFINITE.E4M3.F32.PACK_AB_MERGE_C R21, RZ, R21, RZ ;  /* 0x00000015ff15723e */ /* 0x000fe200048070ff */
[----:B------:R-:W-:Y:S01]  /*77e0*/  @!P2 STG.E.U8 desc[UR22][R4.64+0x50], R103 ;  /* 0x000050670400a986 */ /* 0x000fe2000c101116 */
[----:B------:R-:W-:Y:S02]  /*77f0*/  ISETP.LT.OR P2, PT, R28, 0x59, !P1 ;  /* 0x000000591c00780c */ /* 0x000fe40004f41670 */
[----:B-1----:R-:W-:Y:S02]  /*7800*/  F2FP.SATFINITE.E4M3.F32.PACK_AB_MERGE_C R25, RZ, R102, RZ ;  /* 0x00000066ff19723e */ /* 0x002fe400048070ff */
[----:B--2---:R-:W-:-:S03]  /*7810*/  F2FP.SATFINITE.E4M3.F32.PACK_AB_MERGE_C R27, RZ, R100, RZ ;  /* 0x00000064ff1b723e */ /* 0x004fc600048070ff */
[----:B------:R1:W-:Y:S01]  /*7820*/  @!P3 STG.E.U8 desc[UR22][R4.64+0x51], R25 ;  /* 0x000051190400b986 */ /* 0x0003e2000c101116 */
[----:B------:R-:W-:-:S03]  /*7830*/  ISETP.LT.OR P3, PT, R28, 0x62, !P1 ;  /* 0x000000621c00780c */ /* 0x000fc60004f61670 */
[----:B------:R2:W-:Y:S01]  /*7840*/  @!P6 STG.E.U8 desc[UR22][R12.64+0x59], R27 ;  /* 0x0000591b0c00e986 */ /* 0x0005e2000c101116 */
[----:B------:R-:W-:-:S03]  /*7850*/  ISETP.LT.OR P6, PT, R28, 0x69, !P1 ;  /* 0x000000691c00780c */ /* 0x000fc60004fc1670 */
[----:B------:R-:W-:Y:S01]  /*7860*/  @!P2 STG.E.U8 desc[UR22][R12.64+0x58], R101 ;  /* 0x000058650c00a986 */ /* 0x000fe2000c101116 */
[----:B------:R-:W-:-:S03]  /*7870*/  ISETP.LT.OR P2, PT, R28, 0x61, !P1 ;  /* 0x000000611c00780c */ /* 0x000fc60004f41670 */
[----:B------:R-:W-:Y:S01]  /*7880*/  @!P4 STG.E.U8 desc[UR22][R4.64+0x58], R95 ;  /* 0x0000585f0400c986 */ /* 0x000fe2000c101116 */
[C---:B------:R-:W-:Y:S02]  /*7890*/  ISETP.LT.OR P4, PT, R28.reuse, 0x61, !P0 ;  /* 0x000000611c00780c */ /* 0x040fe40004781670 */
[----:B-1----:R-:W-:Y:S01]  /*78a0*/  F2FP.SATFINITE.E4M3.F32.PACK_AB_MERGE_C R25, RZ, R96, RZ ;  /* 0x00000060ff19723e */ /* 0x002fe200048070ff */
[----:B------:R1:W-:Y:S01]  /*78b0*/  @!P5 STG.E.U8 desc[UR22][R4.64+0x59], R29 ;  /* 0x0000591d0400d986 */ /* 0x0003e2000c101116 */
[C---:B------:R-:W-:Y:S02]  /*78c0*/  ISETP.LT.OR P5, PT, R28.reuse, 0x62, !P0 ;  /* 0x000000621c00780c */ /* 0x040fe400047a1670 */
[----:B--2---:R-:W-:Y:S01]  /*78d0*/  F2FP.SATFINITE.E4M3.F32.PACK_AB_MERGE_C R27, RZ, R92, RZ ;  /* 0x0000005cff1b723e */ /* 0x004fe200048070ff */
        /* <DEDUP_REMOVED lines=8> */
[----:B--2---:R-:W-:Y:S02]  /*7960*/  F2FP.SATFINITE.E4M3.F32.PACK_AB_MERGE_C R25, RZ, R88, RZ ;  /* 0x00000058ff19723e */ /* 0x004fe400048070ff */
[C---:B------:R-:W-:Y:S01]  /*7970*/  ISETP.LT.OR P5, PT, R28.reuse, 0x71, !P0 ;  /* 0x000000711c00780c */ /* 0x040fe200047a1670 */
[----:B------:R-:W-:Y:S01]  /*7980*/  @!P6 STG.E.U8 desc[UR22][R12.64+0x68], R89 ;  /* 0x000068590c00e986 */ /* 0x000fe2000c101116 */
[----:B------:R-:W-:-:S03]  /*7990*/  ISETP.LT.OR P6, PT, R28, 0x71, !P1 ;  /* 0x000000711c00780c */ /* 0x000fc60004fc1670 */
[----:B------:R-:W-:Y:S01]  /*79a0*/  @!P2 STG.E.U8 desc[UR22][R12.64+0x69], R29 ;  /* 0x0000691d0c00a986 */ /* 0x000fe2000c101116 */
[----:B------:R-:W-:-:S03]  /*79b0*/  ISETP.LT.OR P2, PT, R28, 0x72, !P1 ;  /* 0x000000721c00780c */ /* 0x000fc60004f41670 */
[----:B------:R-:W-:Y:S01]  /*79c0*/  @!P3 STG.E.U8 desc[UR22][R4.64+0x68], R93 ;  /* 0x0000685d0400b986 */ /* 0x000fe2000c101116 */
[C---:B------:R-:W-:Y:S02]  /*79d0*/  ISETP.LT.OR P3, PT, R28.reuse, 0x79, !P1 ;  /* 0x000000791c00780c */ /* 0x040fe40004f61670 */
[C---:B------:R-:W-:Y:S01]  /*79e0*/  ISETP.LT.OR P1, PT, R28.reuse, 0x7a, !P1 ;  /* 0x0000007a1c00780c */ /* 0x040fe20004f21670 */
[----:B------:R2:W-:Y:S01]  /*79f0*/  @!P4 STG.E.U8 desc[UR22][R4.64+0x69], R25 ;  /* 0x000069190400c986 */ /* 0x0005e2000c101116 */
[C---:B------:R-:W-:Y:S02]  /*7a00*/  ISETP.LT.OR P4, PT, R28.reuse, 0x72, !P0 ;  /* 0x000000721c00780c */ /* 0x040fe40004781670 */
[----:B-1----:R-:W-:Y:S01]  /*7a10*/  F2FP.SATFINITE.E4M3.F32.PACK_AB_MERGE_C R27, RZ, R90, RZ ;  /* 0x0000005aff1b723e */ /* 0x002fe200048070ff */
[----:B------:R1:W-:Y:S01]  /*7a20*/  @!P6 STG.E.U8 desc[UR22][R12.64+0x70], R23 ;  /* 0x000070170c00e986 */ /* 0x0003e2000c101116 */
[C---:B------:R-:W-:Y:S02]  /*7a30*/  ISETP.LT.OR P6, PT, R28.reuse, 0x79, !P0 ;  /* 0x000000791c00780c */ /* 0x040fe400047c1670 */
[----:B------:R-:W-:Y:S01]  /*7a40*/  ISETP.LT.OR P0, PT, R28, 0x7a, !P0 ;  /* 0x0000007a1c00780c */ /* 0x000fe20004701670 */
[----:B------:R3:W-:Y:S01]  /*7a50*/  @!P2 STG.E.U8 desc[UR22][R12.64+0x71], R27 ;  /* 0x0000711b0c00a986 */ /* 0x0007e2000c101116 */
[----:B--2---:R-:W-:-:S03]  /*7a60*/  F2FP.SATFINITE.E4M3.F32.PACK_AB_MERGE_C R25, RZ, R18, RZ ;  /* 0x00000012ff19723e */ /* 0x004fc600048070ff */
[----:B------:R2:W-:Y:S01]  /*7a70*/  @!P5 STG.E.U8 desc[UR22][R4.64+0x70], R91 ;  /* 0x0000705b0400d986 */ /* 0x0005e2000c101116 */
[----:B-1----:R-:W-:Y:S02]  /*7a80*/  F2FP.SATFINITE.E4M3.F32.PACK_AB_MERGE_C R23, RZ, R22, RZ ;  /* 0x00000016ff17723e */ /* 0x002fe400048070ff */
[----:B---3--:R-:W-:-:S03]  /*7a90*/  F2FP.SATFINITE.E4M3.F32.PACK_AB_MERGE_C R27, RZ, R20, RZ ;  /* 0x00000014ff1b723e */ /* 0x008fc600048070ff */
[----:B------:R2:W-:Y:S04]  /*7aa0*/  @!P4 STG.E.U8 desc[UR22][R4.64+0x71], R23 ;  /* 0x000071170400c986 */ /* 0x0005e8000c101116 */
[----:B------:R2:W-:Y:S04]  /*7ab0*/  @!P3 STG.E.U8 desc[UR22][R12.64+0x78], R19 ;  /* 0x000078130c00b986 */ /* 0x0005e8000c101116 */
[----:B------:R2:W-:Y:S04]  /*7ac0*/  @!P1 STG.E.U8 desc[UR22][R12.64+0x79], R25 ;  /* 0x000079190c009986 */ /* 0x0005e8000c101116 */
[----:B------:R2:W-:Y:S04]  /*7ad0*/  @!P6 STG.E.U8 desc[UR22][R4.64+0x78], R21 ;  /* 0x000078150400e986 */ /* 0x0005e8000c101116 */
[----:B------:R2:W-:Y:S02]  /*7ae0*/  @!P0 STG.E.U8 desc[UR22][R4.64+0x79], R27 ;  /* 0x0000791b04008986 */ /* 0x0005e4000c101116 */
.L_x_168:
[----:B------:R-:W-:Y:S05]  /*7af0*/  BSYNC B0 ;  /* 0x0000000000007941 */ /* 0x000fea0003800000 */
.L_x_38:
[----:B0-2---:R-:W-:Y:S01]  /*7b00*/  IMAD.U32 R4, RZ, RZ, UR20 ;  /* 0x00000014ff047e24 */ /* 0x005fe2000f8e00ff */
[----:B------:R-:W-:Y:S01]  /*7b10*/  ULDC.64 UR4, c[0x0][0x650] ;  /* 0x0001940000047ab9 */ /* 0x000fe20000000a00 */
[----:B-----5:R-:W-:Y:S01]  /*7b20*/  IMAD.U32 R0, RZ, RZ, UR13 ;  /* 0x0000000dff007e24 */ /* 0x020fe2000f8e00ff */
[----:B------:R0:W-:Y:S01]  /*7b30*/  SYNCS.ARRIVE.TRANS64.A1T0 RZ, [R16+UR31], RZ ;  /* 0x000000ff10ff79a7 */ /* 0x0001e2000810001f */
[----:B------:R-:W-:Y:S01]  /*7b40*/  IMAD.U32 R5, RZ, RZ, UR21 ;  /* 0x00000015ff057e24 */ /* 0x000fe2000f8e00ff */
[C---:B------:R-:W-:Y:S01]  /*7b50*/  LEA R2, P0, R4.reuse, R2, 0x1 ;  /* 0x0000000204027211 */ /* 0x040fe200078008ff */
[----:B------:R-:W-:Y:S01]  /*7b60*/  IMAD.MOV.U32 R5, RZ, RZ, -0x1 ;  /* 0xffffffffff057424 */ /* 0x000fe200078e00ff */
[----:B----4-:R-:W-:Y:S02]  /*7b70*/  PRMT R12, RZ, 0x7610, R12 ;  /* 0x00007610ff0c7816 */ /* 0x010fe4000000000c */
[----:B------:R-:W-:Y:S01]  /*7b80*/  LEA.HI.X R3, R4, R3, R0, 0x1, P0 ;  /* 0x0000000304037211 */ /* 0x000fe200000f0c00 */
[----:B------:R-:W-:Y:S01]  /*7b90*/  IMAD.MOV.U32 R4, RZ, RZ, -0x1 ;  /* 0xffffffffff047424 */ /* 0x000fe200078e00ff */
[----:B------:R-:W-:Y:S01]  /*7ba0*/  ISETP.GE.U32.AND P0, PT, R2, UR4, PT ;  /* 0x0000000402007c0c */ /* 0x000fe2000bf06070 */
[----:B------:R-:W-:-:S03]  /*7bb0*/  IMAD.MOV.U32 R0, RZ, RZ, -0x1 ;  /* 0xffffffffff007424 */ /* 0x000fc600078e00ff */
[----:B------:R-:W-:-:S13]  /*7bc0*/  ISETP.GE.U32.AND.EX P0, PT, R3, UR5, PT, P0 ;  /* 0x0000000503007c0c */ /* 0x000fda000bf06100 */
[----:B0-----:R-:W-:Y:S05]  /*7bd0*/  @P0 BRA `(.L_x_169) ;  /* 0x0000000400880947 */ /* 0x001fea0003800000 */
[----:B------:R-:W0:Y:S01]  /*7be0*/  S2UR UR12, SR_CTAID.X ;  /* 0x00000000000c79c3 */ /* 0x000e220000002500 */
[----:B------:R-:W-:Y:S01]  /*7bf0*/  ULDC.64 UR4, c[0x0][0x628] ;  /* 0x00018a0000047ab9 */ /* 0x000fe20000000a00 */
[----:B------:R-:W-:Y:S01]  /*7c00*/  ULDC UR6, c[0x0][0x150] ;  /* 0x0000540000067ab9 */ /* 0x000fe20000000800 */
[----:B------:R-:W-:Y:S01]  /*7c10*/  ISETP.NE.U32.AND P0, PT, RZ, UR4, PT ;  /* 0x00000004ff007c0c */ /* 0x000fe2000bf05070 */
[----:B------:R-:W-:Y:S01]  /*7c20*/  ULDC UR24, c[0x0][0x630] ;  /* 0x00018c0000187ab9 */ /* 0x000fe20000000800 */
[C---:B------:R-:W-:Y:S01]  /*7c30*/  R2UR UR28, R2.reuse ;  /* 0x00000000021c72ca */ /* 0x040fe200000e0000 */
[----:B------:R-:W-:Y:S01]  /*7c40*/  ULDC UR32, c[0x0][0x154] ;  /* 0x0000550000207ab9 */ /* 0x000fe20000000800 */
[----:B------:R-:W-:Y:S01]  /*7c50*/  ISETP.NE.AND.EX P0, PT, RZ, UR5, PT, P0 ;  /* 0x00000005ff007c0c */ /* 0x000fe2000bf05300 */
[----:B------:R-:W2:Y:S01]  /*7c60*/  S2UR UR33, SR_CTAID.Y ;  /* 0x00000000002179c3 */ /* 0x000ea20000002600 */
[----:B------:R-:W-:Y:S02]  /*7c70*/  R2UR UR29, R3 ;  /* 0x00000000031d72ca */ /* 0x000fe400000e0000 */
[----:B------:R-:W-:-:S02]  /*7c80*/  R2UR UR26, R2 ;  /* 0x00000000021a72ca */ /* 0x000fc400000e0000 */
[----:B------:R-:W-:Y:S02]  /*7c90*/  R2UR UR27, R3 ;  /* 0x00000000031b72ca */ /* 0x000fe400000e0000 */
[----:B0-----:R-:W-:-:S05]  /*7ca0*/  I2FP.F32.U32 R0, UR12 ;  /* 0x0000000c00007c45 */ /* 0x001fca0008201000 */
[----:B------:R-:W-:-:S04]  /*7cb0*/  FMUL R0, R0, UR6 ;  /* 0x0000000600007c20 */ /* 0x000fc80008400000 */
[----:B------:R0:W4:Y:S01]  /*7cc0*/  F2I.U32.TRUNC.NTZ R4, R0 ;  /* 0x0000000000047305 */ /* 0x000122000020f000 */
[----:B--2---:R-:W-:Y:S05]  /*7cd0*/  @!P0 BRA `(.L_x_170) ;  /* 0x0000000000308947 */ /* 0x004fea0003800000 */
        /* <DEDUP_REMOVED lines=12> */
.L_x_170:
[----:B------:R-:W-:Y:S01]  /*7da0*/  USHF.R.U64 UR6, UR26, UR24, UR27 ;  /* 0x000000181a067299 */ /* 0x000fe2000800121b */
[----:B0-----:R-:W-:Y:S01]  /*7db0*/  I2FP.F32.U32 R0, UR33 ;  /* 0x0000002100007c45 */ /* 0x001fe20008201000 */
[----:B------:R-:W-:Y:S02]  /*7dc0*/  USHF.R.U32.HI UR4, URZ, UR24, UR27 ;  /* 0x000000183f047299 */ /* 0x000fe4000801161b */
[----:B------:R-:W-:Y:S02]  /*7dd0*/  UIADD3 UR18, UP0, URZ, -UR6, URZ ;  /* 0x800000063f127290 */ /* 0x000fe4000ff1e03f */
[----:B------:R-:W-:Y:S01]  /*7de0*/  FMUL R0, R0, UR32 ;  /* 0x0000002000007c20 */ /* 0x000fe20008400000 */
[----:B------:R-:W-:Y:S01]  /*7df0*/  ULDC.64 UR26, c[0x0][0x620] ;  /* 0x00018800001a7ab9 */ /* 0x000fe20000000a00 */
[----:B------:R-:W-:Y:S01]  /*7e00*/  UIADD3.X UR4, URZ, ~UR4, URZ, UP0, !UPT ;  /* 0x800000043f047290 */ /* 0x000fe200087fe43f */
[----:B------:R-:W-:Y:S01]  /*7e10*/  UMOV UR16, UR28 ;  /* 0x0000001c00107c82 */ /* 0x000fe20008000000 */
[----:B------:R-:W-:-:S02]  /*7e20*/  UMOV UR17, UR29 ;  /* 0x0000001d00117c82 */ /* 0x000fc40008000000 */
[----:B------:R-:W0:Y:S01]  /*7e30*/  F2I.U32.TRUNC.NTZ R0, R0 ;  /* 0x0000000000007305 */ /* 0x000e22000020f000 */
[----:B------:R-:W-:Y:S02]  /*7e40*/  UIMAD UR4, UR4, UR26, URZ ;  /* 0x0000001a040472a4 */ /* 0x000fe4000f8e023f */
[----:B------:R-:W-:Y:S01]  /*7e50*/  UIMAD.WIDE.U32 UR16, UR18, UR26, UR16 ;  /* 0x0000001a121072a5 */ /* 0x000fe2000f8e0010 */
[----:B----4-:R-:W-:Y:S01]  /*7e60*/  R2UR UR26, R4 ;  /* 0x00000000041a72ca */ /* 0x010fe200000e0000 */
[----:B------:R-:W-:Y:S01]  /*7e70*/  UIMAD UR18, UR18, UR27, UR4 ;  /* 0x0000001b121272a4 */ /* 0x000fe2000f8e0204 */
[----:B------:R-:W-:Y:S01]  /*7e80*/  ULDC UR19, c[0x0][0x618] ;  /* 0x0001860000137ab9 */ /* 0x000fe20000000800 */
[----:B------:R-:W-:Y:S02]  /*7e90*/  ULDC UR36, c[0x0][0x658] ;  /* 0x0001960000247ab9 */ /* 0x000fe40000000800 */
[----:B------:R-:W-:Y:S01]  /*7ea0*/  UIADD3 UR18, UR17, UR18, URZ ;  /* 0x0000001211127290 */ /* 0x000fe2000fffe03f */
[----:B------:R-:W-:Y:S01]  /*7eb0*/  UMOV UR24, 0xffffffff ;  /* 0xffffffff00187882 */ /* 0x000fe20000000000 */
[----:B------:R-:W-:Y:S01]  /*7ec0*/  ULDC.64 UR4, c[0x0][0x640] ;  /* 0x0001900000047ab9 */ /* 0x000fe20000000a00 */
[----:B------:R-:W-:Y:S01]  /*7ed0*/  USHF.L.U32 UR32, UR24, UR36, URZ ;  /* 0x0000002418207299 */ /* 0x000fe2000800063f */
[----:B------:R-:W-:Y:S01]  /*7ee0*/  ISETP.NE.U32.AND P0, PT, RZ, UR4, PT ;  /* 0x00000004ff007c0c */ /* 0x000fe2000bf05070 */
[----:B------:R-:W-:Y:S01]  /*7ef0*/  USHF.R.U64 UR16, UR16, UR19, UR18 ;  /* 0x0000001310107299 */ /* 0x000fe20008001212 */
[----:B0-----:R-:W-:Y:S01]  /*7f00*/  R2UR UR28, R0 ;  /* 0x00000000001c72ca */ /* 0x001fe200000e0000 */
[----:B------:R-:W-:Y:S01]  /*7f10*/  USHF.R.U32.HI UR18, URZ, UR19, UR18 ;  /* 0x000000133f127299 */ /* 0x000fe20008011612 */
[----:B------:R-:W-:Y:S01]  /*7f20*/  ISETP.NE.AND.EX P0, PT, RZ, UR5, PT, P0 ;  /* 0x00000005ff007c0c */ /* 0x000fe2000bf05300 */
[----:B------:R-:W-:Y:S01]  /*7f30*/  ULDC UR29, c[0x0][0x608] ;  /* 0x00018200001d7ab9 */ /* 0x000fe20000000800 */
[----:B------:R-:W-:-:S02]  /*7f40*/  ULOP3.LUT UR37, URZ, UR32, URZ, 0x33, !UPT ;  /* 0x000000203f257292 */ /* 0x000fc4000f8e333f */
[----:B------:R-:W-:Y:S02]  /*7f50*/  USHF.R.U64 UR32, UR16, UR29, UR18 ;  /* 0x0000001d10207299 */ /* 0x000fe40008001212 */
[----:B------:R-:W-:Y:S01]  /*7f60*/  USHF.R.U32.HI UR18, URZ, UR29, UR18 ;  /* 0x0000001d3f127299 */ /* 0x000fe20008011612 */
[----:B------:R-:W-:Y:S01]  /*7f70*/  UMOV UR34, 0x1 ;  /* 0x0000000100227882 */ /* 0x000fe20000000000 */
[----:B------:R-:W-:Y:S02]  /*7f80*/  UIADD3 UR26, -UR26, URZ, URZ ;  /* 0x0000003f1a1a7290 */ /* 0x000fe4000fffe13f */
[----:B------:R-:W-:Y:S02]  /*7f90*/  USHF.L.U32 UR24, UR34, UR36, URZ ;  /* 0x0000002422187299 */ /* 0x000fe4000800063f */
[----:B------:R-:W-:Y:S01]  /*7fa0*/  USHF.R.U64 UR34, UR32, UR36, UR18 ;  /* 0x0000002420227299 */ /* 0x000fe20008001212 */
[----:B------:R-:W-:Y:S01]  /*7fb0*/  ULDC UR27, c[0x0][0x144] ;  /* 0x00005100001b7ab9 */ /* 0x000fe20000000800 */
[----:B------:R-:W-:Y:S01]  /*7fc0*/  ULDC UR15, c[0x0][0x600] ;  /* 0x00018000000f7ab9 */ /* 0x000fe20000000800 */
[----:B------:R-:W-:-:S02]  /*7fd0*/  UIADD3 UR35, -UR28, URZ, URZ ;  /* 0x0000003f1c237290 */ /* 0x000fc4000fffe13f */
[----:B------:R-:W-:Y:S02]  /*7fe0*/  USHF.R.U32.HI UR29, URZ, UR36, UR18 ;  /* 0x000000243f1d7299 */ /* 0x000fe40008011612 */
[----:B------:R-:W-:Y:S02]  /*7ff0*/  UIADD3 UR17, UR15, -0x1, URZ ;  /* 0xffffffff0f117890 */ /* 0x000fe4000fffe03f */
[----:B------:R-:W-:Y:S01]  /*8000*/  UIMAD UR36, UR27, UR26, UR12 ;  /* 0x0000001a1b2472a4 */ /* 0x000fe2000f8e020c */
[----:B------:R-:W-:Y:S01]  /*8010*/  ULDC UR40, c[0x0][0x148] ;  /* 0x0000520000287ab9 */ /* 0x000fe20000000800 */
[----:B------:R-:W-:Y:S01]  /*8020*/  ULDC UR38, c[0x0][0x648] ;  /* 0x0001920000267ab9 */ /* 0x000fe20000000800 */
[----:B------:R-:W-:Y:S01]  /*8030*/  ULDC UR39, c[0x0][0x638] ;  /* 0x00018e0000277ab9 */ /* 0x000fe20000000800 */
[----:B------:R-:W-:Y:S01]  /*8040*/  UMOV UR28, UR34 ;  /* 0x00000022001c7c82 */ /* 0x000fe20008000000 */
[----:B------:R-:W-:Y:S07]  /*8050*/  @!P0 BRA `(.L_x_171) ;  /* 0x0000000000288947 */ /* 0x000fee0003800000 */
        /* <DEDUP_REMOVED lines=10> */
.L_x_171:
[----:B------:R-:W-:Y:S01]  /*8100*/  USHF.R.U64 UR4, UR28, UR38, UR29 ;  /* 0x000000261c047299 */ /* 0x000fe2000800121d */
[----:B------:R-:W-:Y:S01]  /*8110*/  IMAD.MOV.U32 R12, RZ, RZ, 0x1 ;  /* 0x00000001ff0c7424 */ /* 0x000fe200078e00ff */
[----:B------:R-:W-:Y:S01]  /*8120*/  ULOP3.LUT UR32, UR32, UR37, URZ, 0xc0, !UPT ;  /* 0x0000002520207292 */ /* 0x000fe2000f8ec03f */
[----:B------:R-:W-:Y:S01]  /*8130*/  IMAD.U32 R0, RZ, RZ, UR6 ;  /* 0x00000006ff007e24 */ /* 0x000fe2000f8e00ff */
[----:B------:R-:W-:Y:S02]  /*8140*/  UIADD3 UR5, -UR4, URZ, URZ ;  /* 0x0000003f04057290 */ /* 0x000fe4000fffe13f */
[----:B------:R-:W-:Y:S02]  /*8150*/  @UP2 UIMAD UR36, UR40, UR35, UR33 ;  /* 0x00000023282422a4 */ /* 0x000fe4000f8e0221 */
[----:B------:R-:W-:Y:S02]  /*8160*/  ULOP3.LUT UR17, UR16, UR17, URZ, 0xc0, !UPT ;  /* 0x0000001110117292 */ /* 0x000fe4000f8ec03f */
[----:B------:R-:W-:-:S02]  /*8170*/  UIMAD UR4, UR24, UR4, UR32 ;  /* 0x00000004180472a4 */ /* 0x000fc4000f8e0220 */
        /* <DEDUP_REMOVED lines=8> */
.L_x_169:
[----:B------:R-:W-:Y:S01]  /*8200*/  UIADD3 UR9, UR30, UR9, URZ ;  /* 0x000000091e097290 */ /* 0x000fe2000fffe03f */
[----:B------:R-:W-:Y:S02]  /*8210*/  LOP3.LUT P0, RZ, R12, 0xff, RZ, 0xc0, !PT ;  /* 0x000000ff0cff7812 */ /* 0x000fe4000780c0ff */
[----:B------:R-:W-:Y:S01]  /*8220*/  LOP3.LUT R148, R148, 0x1, RZ, 0x3c, !PT ;  /* 0x0000000194947812 */ /* 0x000fe200078e3cff */
[----:B------:R-:W-:Y:S02]  /*8230*/  USHF.R.U32.HI UR4, URZ, 0x2, UR9 ;  /* 0x000000023f047899 */ /* 0x000fe40008011609 */
[----:B------:R-:W-:Y:S02]  /*8240*/  UISETP.GT.U32.AND UP0, UPT, UR9, 0x3, UPT ;  /* 0x000000030900788c */ /* 0x000fe4000bf04070 */
[----:B------:R-:W-:Y:S02]  /*8250*/  ULOP3.LUT UR4, UR4, 0x1, URZ, 0xc0, !UPT ;  /* 0x0000000104047892 */ /* 0x000fe4000f8ec03f */
[----:B------:R-:W-:-:S02]  /*8260*/  UISETP.LT.U32.AND UP0, UPT, UR30, 0x4, UP0 ;  /* 0x000000041e00788c */ /* 0x000fc40008701070 */
[----:B------:R-:W-:Y:S02]  /*8270*/  UISETP.NE.U32.AND UP1, UPT, UR4, 0x1, UPT ;  /* 0x000000010400788c */ /* 0x000fe4000bf25070 */
[----:B------:R-:W-:Y:S02]  /*8280*/  USEL UR5, URZ, 0x1, !UP0 ;  /* 0x000000013f057887 */ /* 0x000fe4000c000000 */
[----:B------:R-:W-:Y:S02]  /*8290*/  UISETP.GT.U32.AND UP1, UPT, UR30, 0x3, !UP1 ;  /* 0x000000031e00788c */ /* 0x000fe4000cf24070 */
[----:B------:R-:W-:Y:S02]  /*82a0*/  ULOP3.LUT UR9, UR9, 0x3, URZ, 0xc0, !UPT ;  /* 0x0000000309097892 */ /* 0x000fe4000f8ec03f */
[----:B------:R-:W-:-:S04]  /*82b0*/  USEL UR4, URZ, 0x1, !UP1 ;  /* 0x000000013f047887 */ /* 0x000fc8000c800000 */
[----:B------:R-:W-:Y:S01]  /*82c0*/  ULOP3.LUT UR11, UR4, UR11, UR5, 0x96, !UPT ;  /* 0x0000000b040b7292 */ /* 0x000fe2000f8e9605 */
[----:B------:R-:W-:Y:S11]  /*82d0*/  @P0 BRA `(.L_x_172) ;  /* 0xffffff94000c0947 */ /* 0x000ff6000383ffff */
[----:B------:R-:W-:Y:S05]  /*82e0*/  EXIT ;  /* 0x000000000000794d */ /* 0x000fea0003800000 */
.L_x_16:
[----:B------:R-:W-:-:S08]  /*82f0*/  ISETP.NE.AND P0, PT, RZ, UR6, PT ;  /* 0x00000006ff007c0c */ /* 0x000fd0000bf05270 */
[----:B--23-5:R-:W0:-:S00]  /*8300*/  USETMAXREG.DEALLOC.CTAPOOL 0x28 ;  /* 0x00000028000079c8 */ /* 0x02ce0000080e0500 */
[----:B------:R-:W-:Y:S05]  /*8310*/  @P0 EXIT ;  /* 0x000000000000094d */ /* 0x000fea0003800000 */
[----:B0-----:R-:W-:Y:S01]  /*8320*/  LOP3.LUT P0, RZ, R13, 0xff, RZ, 0xc0, !PT ;  /* 0x000000ff0dff7812 */ /* 0x001fe2000780c0ff */
[----:B------:R-:W-:Y:S02]  /*8330*/  IMAD.MOV.U32 R10, RZ, RZ, 0x1 ;  /* 0x00000001ff0a7424 */ /* 0x000fe400078e00ff */
[----:B------:R-:W-:-:S10]  /*8340*/  IMAD.MOV.U32 R11, RZ, RZ, RZ ;  /* 0x000000ffff0b7224 */ /* 0x000fd400078e00ff */
[----:B------:R-:W-:Y:S05]  /*8350*/  @!P0 BRA `(.L_x_173) ;  /* 0x0000000c00688947 */ /* 0x000fea0003800000 */
[----:B------:R-:W0:Y:S01]  /*8360*/  S2UR UR9, SR_CgaCtaId ;  /* 0x00000000000979c3 */ /* 0x000e220000008800 */
[----:B------:R-:W-:Y:S01]  /*8370*/  UMOV UR11, 0x1 ;  /* 0x00000001000b7882 */ /* 0x000fe20000000000 */
[----:B------:R-:W-:Y:S01]  /*8380*/  LOP3.LUT P0, RZ, R8, 0x1f, RZ, 0xc0, !PT ;  /* 0x0000001f08ff7812 */ /* 0x000fe2000780c0ff */
[----:B------:R-:W-:Y:S01]  /*8390*/  ULDC UR5, c[0x0][0x658] ;  /* 0x0001960000057ab9 */ /* 0x000fe20000000800 */
[----:B------:R-:W-:Y:S01]  /*83a0*/  UMOV UR10, 0xffffffff ;  /* 0xffffffff000a7882 */ /* 0x000fe20000000000 */
[----:B------:R-:W-:Y:S01]  /*83b0*/  BSSY B0, `(.L_x_173) ;  /* 0x00000d4000007945 */ /* 0x000fe20003800000 */
[----:B------:R-:W-:Y:S01]  /*83c0*/  USHF.L.U32 UR10, UR10, UR5, URZ ;  /* 0x000000050a0a7299 */ /* 0x000fe2000800063f */
[C---:B------:R-:W-:Y:S01]  /*83d0*/  ISETP.NE.AND P3, PT, R9.reuse, RZ, PT ;  /* 0x000000ff0900720c */ /* 0x040fe20003f65270 */
[----:B------:R-:W-:Y:S01]  /*83e0*/  IMAD.MOV.U32 R12, RZ, RZ, 0x1 ;  /* 0x00000001ff0c7424 */ /* 0x000fe200078e00ff */
[----:B------:R-:W-:Y:S01]  /*83f0*/  ISETP.NE.OR P0, PT, R9, RZ, !P0 ;  /* 0x000000ff0900720c */ /* 0x000fe20004705670 */
[----:B------:R-:W-:Y:S01]  /*8400*/  IMAD.MOV.U32 R10, RZ, RZ, 0x1 ;  /* 0x00000001ff0a7424 */ /* 0x000fe200078e00ff */
[----:B------:R-:W-:Y:S01]  /*8410*/  ULDC UR4, c[0x0][0x600] ;  /* 0x0001800000047ab9 */ /* 0x000fe20000000800 */
[----:B------:R-:W-:Y:S01]  /*8420*/  IMAD.MOV.U32 R11, RZ, RZ, RZ ;  /* 0x000000ffff0b7224 */ /* 0x000fe200078e00ff */
[----:B------:R-:W-:Y:S01]  /*8430*/  UMOV UR24, 0x5 ;  /* 0x0000000500187882 */ /* 0x000fe20000000000 */
[----:B------:R-:W-:-:S02]  /*8440*/  UIADD3 UR30, UR14, 0x1, URZ ;  /* 0x000000010e1e7890 */ /* 0x000fc4000fffe03f */
[----:B------:R-:W-:Y:S02]  /*8450*/  ULOP3.LUT UR31, UR7, 0x2, URZ, 0xfc, !UPT ;  /* 0x00000002071f7892 */ /* 0x000fe4000f8efc3f */
[----:B------:R-:W-:Y:S02]  /*8460*/  UIADD3 UR4, UR4, -0x1, URZ ;  /* 0xffffffff04047890 */ /* 0x000fe4000fffe03f */
[----:B------:R-:W-:Y:S02]  /*8470*/  USHF.L.U32 UR5, UR11, UR5, URZ ;  /* 0x000000050b057299 */ /* 0x000fe4000800063f */
[----:B------:R-:W-:Y:S02]  /*8480*/  ULOP3.LUT UR22, URZ, UR10, URZ, 0x33, !UPT ;  /* 0x0000000a3f167292 */ /* 0x000fe4000f8e333f */
[----:B0-----:R-:W-:Y:S02]  /*8490*/  ULOP3.LUT UR8, UR9, 0x1, URZ, 0xc0, !UPT ;  /* 0x0000000109087892 */ /* 0x001fe4000f8ec03f */
[----:B------:R-:W-:-:S02]  /*84a0*/  USHF.R.U32.HI UR32, URZ, 0x1, UR9 ;  /* 0x000000013f207899 */ /* 0x000fc40008011609 */
[----:B------:R-:W-:Y:S02]  /*84b0*/  USHF.L.U32 UR6, UR9, 0x6, URZ ;  /* 0x0000000609067899 */ /* 0x000fe4000800063f */
[----:B------:R-:W-:Y:S02]  /*84c0*/  USHF.L.U32 UR15, UR9, 0xc, URZ ;  /* 0x0000000c090f7899 */ /* 0x000fe4000800063f */
[----:B------:R-:W-:Y:S02]  /*84d0*/  ULOP3.LUT UR9, UR9, 0xfffffffe, URZ, 0xc0, !UPT ;  /* 0xfffffffe09097892 */ /* 0x000fe4000f8ec03f */
[----:B------:R-:W-:Y:S02]  /*84e0*/  UISETP.GT.U32.AND UP0, UPT, UR8, 0xffff, UPT ;  /* 0x0000ffff0800788c */ /* 0x000fe4000bf04070 */
[----:B------:R-:W-:Y:S02]  /*84f0*/  USHF.L.U32 UR23, UR11, UR9, URZ ;  /* 0x000000090b177299 */ /* 0x000fe4000800063f */
[----:B------:R-:W-:-:S02]  /*8500*/  ULOP3.LUT UR9, UR9, 0x1, URZ, 0xfc, !UPT ;  /* 0x0000000109097892 */ /* 0x000fc4000f8efc3f */
[----:B------:R-:W-:Y:S02]  /*8510*/  USEL UR8, UR8, 0xffff, !UP0 ;  /* 0x0000ffff08087887 */ /* 0x000fe4000c000000 */
[----:B------:R-:W-:Y:S02]  /*8520*/  USHF.L.U32 UR9, UR11, UR9, URZ ;  /* 0x000000090b097299 */ /* 0x000fe4000800063f */
[----:B------:R-:W-:Y:S02]  /*8530*/  ULOP3.LUT UR8, UR8, 0xffff, URZ, 0xc0, !UPT ;  /* 0x0000ffff08087892 */ /* 0x000fe4000f8ec03f */
[----:B------:R-:W-:Y:S02]  /*8540*/  ULOP3.LUT UR6, UR6, 0x40, URZ, 0xc0, !UPT ;  /* 0x0000004006067892 */ /* 0x000fe4000f8ec03f */
[----:B------:R-:W-:Y:S02]  /*8550*/  ULOP3.LUT UR15, UR15, 0x1000, URZ, 0xc0, !UPT ;  /* 0x000010000f0f7892 */ /* 0x000fe4000f8ec03f */
[----:B------:R-:W-:-:S02]  /*8560*/  ULOP3.LUT UR23, UR23, UR9, URZ, 0xfc, !UPT ;  /* 0x0000000917177292 */ /* 0x000fc4000f8efc3f */
[----:B------:R-:W-:Y:S01]  /*8570*/  USHF.L.U32 UR24, UR24, UR8, URZ ;  /* 0x0000000818187299 */ /* 0x000fe2000800063f */
[----:B------:R-:W-:-:S11]  /*8580*/  ULDC.64 UR28, c[0x0][0x198] ;  /* 0x00006600001c7ab9 */ /* 0x000fd60000000a00 */
.L_x_185:
[----:B------:R-:W-:-:S03]  /*8590*/  UMOV UR8, 0xffffffff ;  /* 0xffffffff00087882 */ /* 0x000fc60000000000 */
[----:B------:R-:W-:Y:S05]  /*85a0*/  BRA.DIV UR8, `(.L_x_174) ;  /* 0x0000000e08f07947 */ /* 0x000fea000b800000 */
[----:B------:R-:W-:-:S13]  /*85b0*/  ELECT P1, URZ, PT ;  /* 0x00000000003f782f */ /* 0x000fda0003820000 */
.L_x_198:
[----:B------:R-:W0:Y:S01]  /*85c0*/  LDC R6, c[0x0][0x28c] ;  /* 0x0000a300ff067b82 */ /* 0x000e220000000800 */
[----:B------:R-:W-:Y:S01]  /*85d0*/  BSSY B1, `(.L_x_175) ;  /* 0x000003d000017945 */ /* 0x000fe20003800000 */
[----:B0-----:R-:W-:-:S13]  /*85e0*/  ISETP.LT.OR P1, PT, R6, 0x1, !P1 ;  /* 0x000000010600780c */ /* 0x001fda0004f21670 */
[----:B------:R-:W-:Y:S05]  /*85f0*/  @P1 BRA `(.L_x_176) ;  /* 0x0000000000e81947 */ /* 0x000fea0003800000 */
[----:B------:R-:W-:Y:S01]  /*8600*/  LEA R6, R5, UR32, 0x1 ;  /* 0x0000002005067c11 */ /* 0x000fe2000f8e08ff */
[----:B------:R-:W-:Y:S01]  /*8610*/  IMAD.MOV.U32 R15, RZ, RZ, RZ ;  /* 0x000000ffff0f7224 */ /* 0x000fe200078e00ff */
[----:B------:R-:W-:Y:S01]  /*8620*/  LEA R8, R4, UR6, 0x7 ;  /* 0x0000000604087c11 */ /* 0x000fe2000f8e38ff */
[----:B------:R-:W-:Y:S02]  /*8630*/  IMAD.U32 R16, RZ, RZ, UR30 ;  /* 0x0000001eff107e24 */ /* 0x000fe4000f8e00ff */
[----:B------:R-:W-:Y:S02]  /*8640*/  IMAD.MOV.U32 R4, RZ, RZ, R10 ;  /* 0x000000ffff047224 */ /* 0x000fe400078e000a */
[----:B------:R-:W-:Y:S02]  /*8650*/  IMAD.MOV.U32 R5, RZ, RZ, R11 ;  /* 0x000000ffff057224 */ /* 0x000fe400078e000b */
[----:B------:R-:W-:-:S07]  /*8660*/  IMAD.SHL.U32 R9, R6, 0x20, RZ ;  /* 0x0000002006097824 */ /* 0x000fce00078e00ff */
.L_x_180:
[----:B------:R-:W0:Y:S01]  /*8670*/  S2R R7, SR_CgaCtaId ;  /* 0x0000000000077919 */ /* 0x000e220000008800 */
[----:B------:R-:W-:-:S04]  /*8680*/  MOV R6, 0x400 ;  /* 0x0000040000067802 */ /* 0x000fc80000000f00 */
[----:B0-----:R-:W-:Y:S02]  /*8690*/  LEA R14, R7, R6, 0x18 ;  /* 0x00000006070e7211 */ /* 0x001fe400078ec0ff */
[----:B------:R-:W-:Y:S01]  /*86a0*/  SHF.L.U32 R6, R4, 0x1f, RZ ;  /* 0x0000001f04067819 */ /* 0x000fe200000006ff */
[----:B------:R-:W0:Y:S02]  /*86b0*/  @!P3 LDC R7, c[0x0][0x500] ;  /* 0x00014000ff07bb82 */ /* 0x000e240000000800 */
[----:B------:R-:W-:-:S04]  /*86c0*/  IMAD R13, R5, 0x8, R14 ;  /* 0x00000008050d7824 */ /* 0x000fc800078e020e */
[----:B------:R-:W1:Y:S02]  /*86d0*/  SYNCS.PHASECHK.TRANS64.TRYWAIT P1, [R13+URZ+0x20], R6 ;  /* 0x000020060d0075a7 */ /* 0x000e64000802017f */
[----:B-1----:R-:W-:Y:S05]  /*86e0*/  @!P1 BRA `(.L_x_177) ;  /* 0x0000000c00c09947 */ /* 0x002fea0003800000 */
.L_x_199:
[----:B------:R-:W-:Y:S01]  /*86f0*/  UPRMT UR8, UR31, 0x9910, URZ ;  /* 0x000099101f087896 */ /* 0x000fe2000800003f */
[----:B0-----:R0:W-:Y:S03]  /*8700*/  @!P3 SYNCS.ARRIVE.TRANS64 RZ, [R13+URZ], R7 ;  /* 0x000000070dffb9a7 */ /* 0x0011e6000800003f */
[----:B------:R-:W-:-:S06]  /*8710*/  UISETP.NE.AND UP0, UPT, UR8, 0x2, UPT ;  /* 0x000000020800788c */ /* 0x000fcc000bf05270 */
[----:B------:R-:W-:-:S13]  /*8720*/  PLOP3.LUT P1, PT, PT, PT, UP0, 0x80, 0x0 ;  /* 0x000000000000781c */ /* 0x000fda0003f2f008 */
[----:B0-----:R-:W-:Y:S05]  /*8730*/  @P1 BRA `(.L_x_178) ;  /* 0x0000000000041947 */ /* 0x001fea0003800000 */
[----:B------:R-:W-:Y:S01]  /*8740*/  BPT.TRAP 0x1 ;  /* 0x000000040000795c */ /* 0x000fe20000300000 */
.L_x_178:
[----:B------:R-:W-:Y:S05]  /*8750*/  @P0 BRA `(.L_x_179) ;  /* 0x0000000000040947 */ /* 0x000fea0003800000 */
[----:B------:R-:W-:Y:S01]  /*8760*/  BPT.TRAP 0x1 ;  /* 0x000000040000795c */ /* 0x000fe20000300000 */
.L_x_179:
[C---:B-1----:R-:W-:Y:S01]  /*8770*/  LEA R6, R5.reuse, UR32, 0x1 ;  /* 0x0000002005067c11 */ /* 0x042fe2000f8e08ff */
[----:B------:R-:W-:Y:S01]  /*8780*/  VIADD R16, R16, 0xffffffff ;  /* 0xffffffff10107836 */ /* 0x000fe20000000000 */
[----:B------:R-:W-:Y:S01]  /*8790*/  R2UR UR11, R5 ;  /* 0x00000000050b72ca */ /* 0x000fe200000e0000 */
[----:B------:R-:W-:Y:S01]  /*87a0*/  UIADD3 UR16, UP0, UR28, 0xf0, URZ ;  /* 0x000000f01c107890 */ /* 0x000fe2000ff1e03f */
[----:B------:R-:W-:Y:S01]  /*87b0*/  R2UR UR26, R14 ;  /* 0x000000000e1a72ca */ /* 0x000fe200000e0000 */
[----:B------:R-:W-:Y:S01]  /*87c0*/  IMAD.U32 R6, R6, 0x800, R14 ;  /* 0x0000080006067824 */ /* 0x000fe200078e000e */
[----:B------:R-:W-:Y:S01]  /*87d0*/  R2UR UR27, R9 ;  /* 0x00000000091b72ca */ /* 0x000fe200000e0000 */
[----:B------:R-:W-:Y:S01]  /*87e0*/  UIADD3 UR34, UP1, UR28, 0x1f0, URZ ;  /* 0x000001f01c227890 */ /* 0x000fe2000ff3e03f */
[----:B------:R-:W-:Y:S01]  /*87f0*/  R2UR UR9, R13 ;  /* 0x000000000d0972ca */ /* 0x000fe200000e0000 */
[----:B------:R-:W-:Y:S01]  /*8800*/  UIADD3.X UR17, URZ, UR29, URZ, UP0, !UPT ;  /* 0x0000001d3f117290 */ /* 0x000fe200087fe43f */
[----:B------:R-:W-:Y:S01]  /*8810*/  R2UR UR8, R6 ;  /* 0x00000000060872ca */ /* 0x000fe200000e0000 */
[----:B------:R-:W-:Y:S01]  /*8820*/  UPRMT UR25, URZ, 0x5410, UR24 ;  /* 0x000054103f197896 */ /* 0x000fe20008000018 */
[----:B------:R-:W-:Y:S01]  /*8830*/  R2UR UR10, R15 ;  /* 0x000000000f0a72ca */ /* 0x000fe200000e0000 */
[----:B------:R-:W-:Y:S01]  /*8840*/  VIADD R5, R5, 0x1 ;  /* 0x0000000105057836 */ /* 0x000fe20000000000 */
[----:B------:R-:W-:Y:S01]  /*8850*/  R2UR UR12, R0 ;  /* 0x00000000000c72ca */ /* 0x000fe200000e0000 */
[----:B------:R-:W-:Y:S01]  /*8860*/  ULEA UR11, UR11, UR15, 0xd ;  /* 0x0000000f0b0b7291 */ /* 0x000fe2000f8e683f */
[----:B------:R-:W-:Y:S01]  /*8870*/  R2UR UR33, R8 ;  /* 0x00000000082172ca */ /* 0x000fe200000e0000 */
[----:B------:R-:W-:Y:S01]  /*8880*/  UPRMT UR36, URZ, 0x5410, UR23 ;  /* 0x000054103f247896 */ /* 0x000fe20008000017 */
[----:B------:R-:W-:Y:S01]  /*8890*/  ISETP.GT.AND P2, PT, R16, 0x1, PT ;  /* 0x000000011000780c */ /* 0x000fe20003f44270 */
[----:B------:R-:W-:Y:S01]  /*88a0*/  UIADD3 UR26, UR26, 0x4180, UR11 ;  /* 0x000041801a1a7890 */ /* 0x000fe2000fffe00b */
[----:B------:R-:W-:Y:S01]  /*88b0*/  ISETP.NE.AND P1, PT, R5, 0x4, PT ;  /* 0x000000040500780c */ /* 0x000fe20003f25270 */
[----:B------:R-:W-:Y:S01]  /*88c0*/  UIADD3.X UR35, URZ, UR29, URZ, UP1, !UPT ;  /* 0x0000001d3f237290 */ /* 0x000fe20008ffe43f */
[----:B------:R-:W-:Y:S01]  /*88d0*/  VIADD R15, R15, 0x40 ;  /* 0x000000400f0f7836 */ /* 0x000fe20000000000 */
[----:B------:R-:W-:Y:S01]  /*88e0*/  UIADD3 UR8, UR8, 0x180, URZ ;  /* 0x0000018008087890 */ /* 0x000fe2000fffe03f */
[----:B------:R-:W-:Y:S01]  /*88f0*/  SEL R7, RZ, 0x1, P1 ;  /* 0x00000001ff077807 */ /* 0x000fe20000800000 */
[----:B------:R-:W-:Y:S01]  /*8900*/  UMOV UR18, 0x0 ;  /* 0x0000000000127882 */ /* 0x000fe20000000000 */
[----:B------:R-:W-:Y:S01]  /*8910*/  UMOV UR19, 0x10000000 ;  /* 0x1000000000137882 */ /* 0x000fe20000000000 */
[----:B------:R-:W-:Y:S01]  /*8920*/  UMOV UR11, UR27 ;  /* 0x0000001b000b7c82 */ /* 0x000fe20008000000 */
[----:B------:R-:W-:-:S02]  /*8930*/  LOP3.LUT R4, R4, R7, RZ, 0x3c, !PT ;  /* 0x0000000704047212 */ /* 0x000fc400078e3cff */
[----:B------:R-:W-:Y:S02]  /*8940*/  SEL R5, R5, RZ, P1 ;  /* 0x000000ff05057207 */ /* 0x000fe40000800000 */
[----:B------:R0:W-:Y:S02]  /*8950*/  UTMALDG.3D.MULTICAST [UR8], [UR16], UR25, desc[UR18] ;  /* 0x00001208100073b4 */ /* 0x0001e40008011819 */
[----:B0-----:R-:W-:Y:S01]  /*8960*/  UMOV UR8, UR26 ;  /* 0x0000001a00087c82 */ /* 0x001fe20008000000 */
[----:B------:R-:W-:Y:S02]  /*8970*/  UMOV UR11, UR33 ;  /* 0x00000021000b7c82 */ /* 0x000fe40008000000 */
[----:B------:R0:W-:Y:S02]  /*8980*/  UTMALDG.3D.MULTICAST [UR8], [UR34], UR36, desc[UR18] ;  /* 0x00001208220073b4 */ /* 0x0001e40008011824 */
[----:B0-----:R-:W-:Y:S05]  /*8990*/  @P2 BRA `(.L_x_180) ;  /* 0xfffffffc00342947 */ /* 0x001fea000383ffff */
.L_x_176:
[----:B------:R-:W-:Y:S05]  /*89a0*/  BSYNC B1 ;  /* 0x0000000000017941 */ /* 0x000fea0003800000 */
.L_x_175:
[----:B------:R-:W-:Y:S01]  /*89b0*/  LOP3.LUT P4, RZ, R12, 0xff, RZ, 0xc0, !PT ;  /* 0x000000ff0cff7812 */ /* 0x000fe2000788c0ff */
[----:B------:R-:W-:Y:S01]  /*89c0*/  VIADD R11, R11, UR14 ;  /* 0x0000000e0b0b7c36 */ /* 0x000fe20008000000 */
[----:B------:R-:W-:Y:S01]  /*89d0*/  ULDC.64 UR8, c[0x0][0x650] ;  /* 0x0001940000087ab9 */ /* 0x000fe20000000a00 */
[----:B------:R-:W-:Y:S01]  /*89e0*/  BSSY B1, `(.L_x_181) ;  /* 0x000006e000017945 */ /* 0x000fe20003800000 */
[----:B------:R-:W-:Y:S02]  /*89f0*/  PRMT R6, RZ, 0x7610, R6 ;  /* 0x00007610ff067816 */ /* 0x000fe40000000006 */
[----:B------:R-:W-:Y:S02]  /*8a00*/  SHF.R.U32.HI R0, RZ, 0x2, R11 ;  /* 0x00000002ff007819 */ /* 0x000fe4000001160b */
[----:B------:R-:W-:Y:S02]  /*8a10*/  ISETP.GT.U32.AND P1, PT, R11, 0x3, PT ;  /* 0x000000030b00780c */ /* 0x000fe40003f24070 */
[----:B------:R-:W-:-:S02]  /*8a20*/  LOP3.LUT R0, R0, 0x1, RZ, 0xc0, !PT ;  /* 0x0000000100007812 */ /* 0x000fc400078ec0ff */
[----:B------:R-:W-:Y:S01]  /*8a30*/  LOP3.LUT R11, R11, 0x3, RZ, 0xc0, !PT ;  /* 0x000000030b0b7812 */ /* 0x000fe200078ec0ff */
[----:B------:R-:W0:Y:S01]  /*8a40*/  @P4 S2R R5, SR_CgaCtaId ;  /* 0x0000000000054919 */ /* 0x000e220000008800 */
[----:B------:R-:W-:Y:S02]  /*8a50*/  @P4 MOV R4, 0x400 ;  /* 0x0000040000044802 */ /* 0x000fe40000000f00 */
[----:B------:R-:W-:Y:S02]  /*8a60*/  ISETP.NE.U32.AND P2, PT, R0, 0x1, PT ;  /* 0x000000010000780c */ /* 0x000fe40003f45070 */
[----:B------:R-:W-:Y:S02]  /*8a70*/  PRMT R12, RZ, 0x7610, R12 ;  /* 0x00007610ff0c7816 */ /* 0x000fe4000000000c */
[----:B0-----:R-:W-:Y:S01]  /*8a80*/  @P4 LEA R4, R5, R4, 0x18 ;  /* 0x0000000405044211 */ /* 0x001fe200078ec0ff */
[----:B------:R-:W-:-:S03]  /*8a90*/  IMAD.U32 R5, RZ, RZ, UR14 ;  /* 0x0000000eff057e24 */ /* 0x000fc6000f8e00ff */
[----:B------:R0:W-:Y:S01]  /*8aa0*/  @P4 SYNCS.ARRIVE.TRANS64.A1T0 RZ, [R4+URZ+0x78], RZ ;  /* 0x000078ff04ff49a7 */ /* 0x0001e2000810003f */
[----:B------:R-:W-:Y:S02]  /*8ab0*/  IADD3 R2, P4, R2, UR20, RZ ;  /* 0x0000001402027c10 */ /* 0x000fe4000ff9e0ff */
[----:B------:R-:W-:Y:S02]  /*8ac0*/  ISETP.LT.U32.AND P1, PT, R5, 0x4, P1 ;  /* 0x000000040500780c */ /* 0x000fe40000f21070 */
[----:B------:R-:W-:Y:S02]  /*8ad0*/  IADD3.X R3, R3, UR13, RZ, P4, !PT ;  /* 0x0000000d03037c10 */ /* 0x000fe4000a7fe4ff */
[----:B------:R-:W-:Y:S01]  /*8ae0*/  ISETP.GE.U32.AND P4, PT, R2, UR8, PT ;  /* 0x0000000802007c0c */ /* 0x000fe2000bf86070 */
[----:B0-----:R-:W-:Y:S01]  /*8af0*/  IMAD.MOV.U32 R4, RZ, RZ, -0x1 ;  /* 0xffffffffff047424 */ /* 0x001fe200078e00ff */
[----:B------:R-:W-:Y:S02]  /*8b00*/  ISETP.GT.U32.AND P2, PT, R5, 0x3, !P2 ;  /* 0x000000030500780c */ /* 0x000fe40005744070 */
[----:B------:R-:W-:-:S02]  /*8b10*/  SEL R5, RZ, 0x1, !P1 ;  /* 0x00000001ff057807 */ /* 0x000fc40004800000 */
[----:B------:R-:W-:Y:S02]  /*8b20*/  ISETP.GE.U32.AND.EX P1, PT, R3, UR9, PT, P4 ;  /* 0x0000000903007c0c */ /* 0x000fe4000bf26140 */
[----:B------:R-:W-:-:S04]  /*8b30*/  SEL R0, RZ, 0x1, !P2 ;  /* 0x00000001ff007807 */ /* 0x000fc80005000000 */
[----:B------:R-:W-:Y:S01]  /*8b40*/  LOP3.LUT R10, R0, R10, R5, 0x96, !PT ;  /* 0x0000000a000a7212 */ /* 0x000fe200078e9605 */
[----:B------:R-:W-:Y:S02]  /*8b50*/  IMAD.MOV.U32 R5, RZ, RZ, -0x1 ;  /* 0xffffffffff057424 */ /* 0x000fe400078e00ff */
[----:B------:R-:W-:-:S04]  /*8b60*/  IMAD.MOV.U32 R0, RZ, RZ, -0x1 ;  /* 0xffffffffff007424 */ /* 0x000fc800078e00ff */
[----:B------:R-:W-:Y:S05]  /*8b70*/  @P1 BRA `(.L_x_182) ;  /* 0x0000000400501947 */ /* 0x000fea0003800000 */
[----:B------:R-:W0:Y:S01]  /*8b80*/  S2UR UR8, SR_CTAID.X ;  /* 0x00000000000879c3 */ /* 0x000e220000002500 */
[----:B------:R-:W-:Y:S01]  /*8b90*/  ULDC.64 UR10, c[0x0][0x628] ;  /* 0x00018a00000a7ab9 */ /* 0x000fe20000000a00 */
[----:B------:R-:W-:Y:S01]  /*8ba0*/  ULDC UR9, c[0x0][0x150] ;  /* 0x0000540000097ab9 */ /* 0x000fe20000000800 */
[----:B------:R-:W-:Y:S01]  /*8bb0*/  ISETP.NE.U32.AND P1, PT, RZ, UR10, PT ;  /* 0x0000000aff007c0c */ /* 0x000fe2000bf25070 */
[----:B------:R-:W-:Y:S01]  /*8bc0*/  ULDC UR12, c[0x0][0x630] ;  /* 0x00018c00000c7ab9 */ /* 0x000fe20000000800 */
[----:B------:R-:W-:Y:S01]  /*8bd0*/  ULDC UR17, c[0x0][0x154] ;  /* 0x0000550000117ab9 */ /* 0x000fe20000000800 */
[----:B------:R-:W-:Y:S01]  /*8be0*/  IMAD.MOV.U32 R4, RZ, RZ, R2 ;  /* 0x000000ffff047224 */ /* 0x000fe200078e0002 */
[----:B------:R-:W-:Y:S01]  /*8bf0*/  ISETP.NE.AND.EX P1, PT, RZ, UR11, PT, P1 ;  /* 0x0000000bff007c0c */ /* 0x000fe2000bf25310 */
[----:B------:R-:W1:Y:S01]  /*8c00*/  S2UR UR16, SR_CTAID.Y ;  /* 0x00000000001079c3 */ /* 0x000e620000002600 */
[----:B------:R-:W-:Y:S01]  /*8c10*/  IMAD.MOV.U32 R5, RZ, RZ, R3 ;  /* 0x000000ffff057224 */ /* 0x000fe200078e0003 */
[----:B0-----:R-:W-:-:S05]  /*8c20*/  I2FP.F32.U32 R0, UR8 ;  /* 0x0000000800007c45 */ /* 0x001fca0008201000 */
[----:B------:R-:W-:-:S05]  /*8c30*/  FMUL R14, R0, UR9 ;  /* 0x00000009000e7c20 */ /* 0x000fca0008400000 */
[----:B------:R-:W-:Y:S05]  /*8c40*/  @!P1 BRA `(.L_x_183) ;  /* 0x0000000000289947 */ /* 0x000fea0003800000 */
[----:B------:R-:W-:Y:S02]  /*8c50*/  ULDC UR9, c[0x0][0x634] ;  /* 0x00018d0000097ab9 */ /* 0x000fe40000000800 */
[----:B------:R-:W-:-:S05]  /*8c60*/  IADD3 R9, P1, R2, UR9, RZ ;  /* 0x0000000902097c10 */ /* 0x000fca000ff3e0ff */
[----:B------:R-:W-:-:S04]  /*8c70*/  IMAD.X R13, RZ, RZ, R3, P1 ;  /* 0x000000ffff0d7224 */ /* 0x000fc800008e0603 */
[----:B------:R-:W-:-:S04]  /*8c80*/  IMAD.WIDE.U32 R6, R13, UR10, RZ ;  /* 0x0000000a0d067c25 */ /* 0x000fc8000f8e00ff */
[----:B------:R-:W-:-:S04]  /*8c90*/  IMAD.WIDE.U32 R6, P1, R9, UR11, R6 ;  /* 0x0000000b09067c25 */ /* 0x000fc8000f820006 */
[----:B------:R-:W-:-:S04]  /*8ca0*/  IMAD.WIDE.U32 R8, R9, UR10, RZ ;  /* 0x0000000a09087c25 */ /* 0x000fc8000f8e00ff */
[----:B------:R-:W-:Y:S01]  /*8cb0*/  IMAD.X R5, RZ, RZ, RZ, P1 ;  /* 0x000000ffff057224 */ /* 0x000fe200008e06ff */
[----:B------:R-:W-:Y:S01]  /*8cc0*/  IADD3 RZ, P1, R9, R6, RZ ;  /* 0x0000000609ff7210 */ /* 0x000fe20007f3e0ff */
[----:B------:R-:W-:-:S04]  /*8cd0*/  IMAD.MOV.U32 R4, RZ, RZ, R7 ;  /* 0x000000ffff047224 */ /* 0x000fc800078e0007 */
[----:B------:R-:W-:-:S08]  /*8ce0*/  IMAD.WIDE.U32.X R4, R13, UR11, R4, P1 ;  /* 0x0000000b0d047c25 */ /* 0x000fd000088e0404 */
.L_x_183:
[--C-:B------:R-:W-:Y:S01]  /*8cf0*/  SHF.R.U64 R0, R4, UR12, R5.reuse ;  /* 0x0000000c04007c19 */ /* 0x100fe20008001205 */
[----:B------:R-:W0:Y:S01]  /*8d00*/  F2I.U32.TRUNC.NTZ R14, R14 ;  /* 0x0000000e000e7305 */ /* 0x000e22000020f000 */
[----:B------:R-:W-:Y:S01]  /*8d10*/  SHF.R.U32.HI R4, RZ, UR12, R5 ;  /* 0x0000000cff047c19 */ /* 0x000fe20008011605 */
[----:B------:R-:W-:Y:S01]  /*8d20*/  ULDC.64 UR10, c[0x0][0x620] ;  /* 0x00018800000a7ab9 */ /* 0x000fe20000000a00 */
[----:B------:R-:W-:Y:S01]  /*8d30*/  IADD3 R7, P1, RZ, -R0, RZ ;  /* 0x80000000ff077210 */ /* 0x000fe20007f3e0ff */
[----:B------:R-:W-:Y:S01]  /*8d40*/  ULDC.64 UR18, c[0x0][0x640] ;  /* 0x0001900000127ab9 */ /* 0x000fe20000000a00 */
[----:B-1----:R-:W-:Y:S01]  /*8d50*/  I2FP.F32.U32 R6, UR16 ;  /* 0x0000001000067c45 */ /* 0x002fe20008201000 */
[----:B------:R-:W1:Y:S01]  /*8d60*/  LDC R16, c[0x0][0x610] ;  /* 0x00018400ff107b82 */ /* 0x000e620000000800 */
[----:B------:R-:W-:Y:S01]  /*8d70*/  ULDC UR12, c[0x0][0x658] ;  /* 0x00019600000c7ab9 */ /* 0x000fe20000000800 */
[----:B------:R-:W-:Y:S01]  /*8d80*/  IMAD.X R4, RZ, RZ, ~R4, P1 ;  /* 0x000000ffff047224 */ /* 0x000fe200008e0e04 */
[----:B------:R-:W-:Y:S01]  /*8d90*/  ISETP.NE.U32.AND P1, PT, RZ, UR18, PT ;  /* 0x00000012ff007c0c */ /* 0x000fe2000bf25070 */
[----:B------:R-:W-:Y:S01]  /*8da0*/  FMUL R8, R6, UR17 ;  /* 0x0000001106087c20 */ /* 0x000fe20008400000 */
[----:B------:R-:W-:Y:S01]  /*8db0*/  ULDC UR17, c[0x0][0x648] ;  /* 0x0001920000117ab9 */ /* 0x000fe20000000800 */
[----:B------:R-:W-:Y:S01]  /*8dc0*/  IMAD R6, R4, UR10, RZ ;  /* 0x0000000a04067c24 */ /* 0x000fe2000f8e02ff */
[----:B------:R-:W-:Y:S01]  /*8dd0*/  ISETP.NE.AND.EX P1, PT, RZ, UR19, PT, P1 ;  /* 0x00000013ff007c0c */ /* 0x000fe2000bf25310 */
[C---:B------:R-:W-:Y:S01]  /*8de0*/  IMAD.WIDE.U32 R4, R7.reuse, UR10, R2 ;  /* 0x0000000a07047c25 */ /* 0x040fe2000f8e0002 */
[----:B0-----:R-:W-:Y:S01]  /*8df0*/  R2UR UR9, R14 ;  /* 0x000000000e0972ca */ /* 0x001fe200000e0000 */
[----:B------:R-:W0:Y:S01]  /*8e00*/  F2I.U32.TRUNC.NTZ R8, R8 ;  /* 0x0000000800087305 */ /* 0x000e22000020f000 */
[----:B------:R-:W-:Y:S01]  /*8e10*/  ULDC UR10, c[0x0][0x618] ;  /* 0x00018600000a7ab9 */ /* 0x000fe20000000800 */
[----:B------:R-:W-:-:S04]  /*8e20*/  IMAD R7, R7, UR11, R6 ;  /* 0x0000000b07077c24 */ /* 0x000fc8000f8e0206 */
[----:B------:R-:W-:-:S05]  /*8e30*/  IMAD.IADD R5, R5, 0x1, R7 ;  /* 0x0000000105057824 */ /* 0x000fca00078e0207 */
[--C-:B------:R-:W-:Y:S02]  /*8e40*/  SHF.R.U64 R14, R4, UR10, R5.reuse ;  /* 0x0000000a040e7c19 */ /* 0x100fe40008001205 */
[----:B------:R-:W-:Y:S01]  /*8e50*/  SHF.R.U32.HI R5, RZ, UR10, R5 ;  /* 0x0000000aff057c19 */ /* 0x000fe20008011605 */
[----:B------:R-:W-:Y:S01]  /*8e60*/  ULDC UR10, c[0x0][0x608] ;  /* 0x00018200000a7ab9 */ /* 0x000fe20000000800 */
[----:B0-----:R-:W-:Y:S02]  /*8e70*/  R2UR UR11, R8 ;  /* 0x00000000080b72ca */ /* 0x001fe400000e0000 */
[--C-:B------:R-:W-:Y:S02]  /*8e80*/  SHF.R.U64 R15, R14, UR10, R5.reuse ;  /* 0x0000000a0e0f7c19 */ /* 0x100fe40008001205 */
[----:B------:R-:W-:Y:S01]  /*8e90*/  SHF.R.U32.HI R4, RZ, UR10, R5 ;  /* 0x0000000aff047c19 */ /* 0x000fe20008011605 */
[----:B------:R-:W-:-:S03]  /*8ea0*/  UIADD3 UR10, -UR9, URZ, URZ ;  /* 0x0000003f090a7290 */ /* 0x000fc6000fffe13f */
[--C-:B------:R-:W-:Y:S01]  /*8eb0*/  SHF.R.U64 R17, R15, UR12, R4.reuse ;  /* 0x0000000c0f117c19 */ /* 0x100fe20008001204 */
[----:B------:R-:W-:Y:S01]  /*8ec0*/  ULDC UR9, c[0x0][0x144] ;  /* 0x0000510000097ab9 */ /* 0x000fe20000000800 */
[----:B------:R-:W-:-:S03]  /*8ed0*/  SHF.R.U32.HI R5, RZ, UR12, R4 ;  /* 0x0000000cff057c19 */ /* 0x000fc60008011604 */
[----:B------:R-:W-:Y:S01]  /*8ee0*/  IMAD.MOV.U32 R4, RZ, RZ, R17 ;  /* 0x000000ffff047224 */ /* 0x000fe200078e0011 */
[----:B------:R-:W-:Y:S06]  /*8ef0*/  @!P1 BRA `(.L_x_184) ;  /* 0x0000000000289947 */ /* 0x000fec0003800000 */
        /* <DEDUP_REMOVED lines=10> */
.L_x_184:
[----:B------:R-:W-:Y:S01]  /*8fa0*/  UIADD3 UR11, -UR11, URZ, URZ ;  /* 0x0000003f0b0b7290 */ /* 0x000fe2000fffe13f */
[----:B------:R-:W-:Y:S01]  /*8fb0*/  SHF.R.U64 R5, R4, UR17, R5 ;  /* 0x0000001104057c19 */ /* 0x000fe20008001205 */
[----:B------:R-:W-:Y:S01]  /*8fc0*/  UIMAD UR8, UR9, UR10, UR8 ;  /* 0x0000000a090872a4 */ /* 0x000fe2000f8e0208 */
[----:B------:R-:W-:Y:S02]  /*8fd0*/  LOP3.LUT R4, R15, UR22, RZ, 0xc0, !PT ;  /* 0x000000160f047c12 */ /* 0x000fe4000f8ec0ff */
[----:B------:R-:W-:Y:S01]  /*8fe0*/  ULDC UR9, c[0x0][0x148] ;  /* 0x0000520000097ab9 */ /* 0x000fe20000000800 */
[----:B------:R-:W-:Y:S01]  /*8ff0*/  IMAD.MOV R6, RZ, RZ, -R5 ;  /* 0x000000ffff067224 */ /* 0x000fe200078e0a05 */
[----:B------:R-:W-:Y:S01]  /*9000*/  @UP2 UIMAD UR8, UR9, UR11, UR16 ;  /* 0x0000000b090822a4 */ /* 0x000fe2000f8e0210 */
[----:B------:R-:W-:Y:S01]  /*9010*/  IMAD R5, R5, UR5, R4 ;  /* 0x0000000505057c24 */ /* 0x000fe2000f8e0204 */
[----:B------:R-:W-:Y:S01]  /*9020*/  LOP3.LUT R7, R14, UR4, RZ, 0xc0, !PT ;  /* 0x000000040e077c12 */ /* 0x000fe2000f8ec0ff */
[----:B------:R-:W-:Y:S01]  /*9030*/  ULDC UR9, c[0x0][0x638] ;  /* 0x00018e0000097ab9 */ /* 0x000fe20000000800 */
[----:B------:R-:W-:Y:S01]  /*9040*/  PLOP3.LUT P1, PT, PT, PT, UP2, 0x80, 0x0 ;  /* 0x000000000000781c */ /* 0x000fe20003f2f028 */
[----:B------:R-:W-:-:S02]  /*9050*/  IMAD R4, R6, UR9, R17 ;  /* 0x0000000906047c24 */ /* 0x000fc4000f8e0211 */
[----:B-1----:R-:W-:Y:S01]  /*9060*/  IMAD R5, R5, R16, UR8 ;  /* 0x0000000805057e24 */ /* 0x002fe2000f8e0210 */
[----:B------:R-:W-:Y:S01]  /*9070*/  ULDC UR8, c[0x0][0x600] ;  /* 0x0001800000087ab9 */ /* 0x000fe20000000800 */
[----:B------:R-:W-:Y:S02]  /*9080*/  IMAD.MOV.U32 R6, RZ, RZ, 0x1 ;  /* 0x00000001ff067424 */ /* 0x000fe400078e00ff */
[----:B------:R-:W-:-:S05]  /*9090*/  IMAD R8, R4, UR8, R7 ;  /* 0x0000000804087c24 */ /* 0x000fca000f8e0207 */
[----:B------:R-:W-:Y:S02]  /*90a0*/  SEL R4, R8, R5, !P1 ;  /* 0x0000000508047207 */ /* 0x000fe40004800000 */
[----:B------:R-:W-:-:S07]  /*90b0*/  SEL R5, R5, R8, !P1 ;  /* 0x0000000805057207 */ /* 0x000fce0004800000 */
.L_x_182:
[----:B------:R-:W-:Y:S05]  /*90c0*/  BSYNC B1 ;  /* 0x0000000000017941 */ /* 0x000fea0003800000 */
.L_x_181:
[----:B------:R-:W-:-:S13]  /*90d0*/  LOP3.LUT P1, RZ, R6, 0xff, RZ, 0xc0, !PT ;  /* 0x000000ff06ff7812 */ /* 0x000fda000782c0ff */
[----:B------:R-:W-:Y:S05]  /*90e0*/  @P1 BRA `(.L_x_185) ;  /* 0xfffffff400281947 */ /* 0x000fea000383ffff */
[----:B------:R-:W-:Y:S05]  /*90f0*/  BSYNC B0 ;  /* 0x0000000000007941 */ /* 0x000fea0003800000 */
.L_x_173:
[----:B------:R-:W-:-:S03]  /*9100*/  UMOV UR8, 0xffffffff ;  /* 0xffffffff00087882 */ /* 0x000fc60000000000 */
[----:B------:R-:W-:Y:S05]  /*9110*/  BRA.DIV UR8, `(.L_x_186) ;  /* 0x0000000608487947 */ /* 0x000fea000b800000 */
[----:B------:R-:W-:-:S13]  /*9120*/  ELECT P0, URZ, PT ;  /* 0x00000000003f782f */ /* 0x000fda0003800000 */
.L_x_202:
[----:B------:R-:W-:Y:S04]  /*9130*/  BSSY B0, `(.L_x_187) ;  /* 0x000002c000007945 */ /* 0x000fe80003800000 */
[----:B------:R-:W-:Y:S05]  /*9140*/  @!P0 BRA `(.L_x_188) ;  /* 0x0000000000a88947 */ /* 0x000fea0003800000 */
[----:B------:R-:W-:-:S04]  /*9150*/  ULOP3.LUT UR8, UR7, 0x2, URZ, 0xfc, !UPT ;  /* 0x0000000207087892 */ /* 0x000fc8000f8efc3f */
[----:B------:R-:W-:-:S06]  /*9160*/  UISETP.NE.AND UP0, UPT, UR8, 0x3, UPT ;  /* 0x000000030800788c */ /* 0x000fcc000bf05270 */
[----:B------:R-:W-:-:S13]  /*9170*/  PLOP3.LUT P0, PT, PT, PT, UP0, 0x80, 0x0 ;  /* 0x000000000000781c */ /* 0x000fda0003f0f008 */
[----:B------:R-:W-:Y:S05]  /*9180*/  @!P0 BRA `(.L_x_189) ;  /* 0x0000000000048947 */ /* 0x000fea0003800000 */
[----:B------:R-:W-:Y:S01]  /*9190*/  BPT.TRAP 0x1 ;  /* 0x000000040000795c */ /* 0x000fe20000300000 */
.L_x_189:
[----:B------:R-:W0:Y:S01]  /*91a0*/  S2R R3, SR_CgaCtaId ;  /* 0x0000000000037919 */ /* 0x000e220000008800 */
[----:B------:R-:W-:Y:S02]  /*91b0*/  MOV R0, 0x400 ;  /* 0x0000040000007802 */ /* 0x000fe40000000f00 */
[----:B------:R-:W-:Y:S02]  /*91c0*/  SHF.L.U32 R2, R10, 0x1f, RZ ;  /* 0x0000001f0a027819 */ /* 0x000fe400000006ff */
[----:B0-----:R-:W-:-:S05]  /*91d0*/  LEA R0, R3, R0, 0x18 ;  /* 0x0000000003007211 */ /* 0x001fca00078ec0ff */
[----:B------:R-:W-:-:S04]  /*91e0*/  VIADD R0, R0, 0x20 ;  /* 0x0000002000007836 */ /* 0x000fc80000000000 */
[C---:B------:R-:W-:Y:S02]  /*91f0*/  IMAD R5, R11.reuse, 0x8, R0 ;  /* 0x000000080b057824 */ /* 0x040fe400078e0200 */
[----:B------:R-:W-:Y:S02]  /*9200*/  VIADD R11, R11, 0x1 ;  /* 0x000000010b0b7836 */ /* 0x000fe40000000000 */
[----:B------:R-:W0:Y:S03]  /*9210*/  SYNCS.PHASECHK.TRANS64.TRYWAIT P0, [R5+URZ], R2 ;  /* 0x00000002050075a7 */ /* 0x000e26000800017f */
[----:B------:R-:W-:-:S04]  /*9220*/  ISETP.NE.AND P1, PT, R11, 0x4, PT ;  /* 0x000000040b00780c */ /* 0x000fc80003f25270 */
[----:B------:R-:W-:Y:S02]  /*9230*/  SEL R3, RZ, 0x1, P1 ;  /* 0x00000001ff037807 */ /* 0x000fe40000800000 */
[----:B------:R-:W-:Y:S02]  /*9240*/  SEL R11, R11, RZ, P1 ;  /* 0x000000ff0b0b7207 */ /* 0x000fe40000800000 */
[----:B------:R-:W-:-:S03]  /*9250*/  LOP3.LUT R10, R10, R3, RZ, 0x3c, !PT ;  /* 0x000000030a0a7212 */ /* 0x000fc600078e3cff */
[----:B------:R-:W-:Y:S01]  /*9260*/  IMAD R7, R11, 0x8, R0 ;  /* 0x000000080b077824 */ /* 0x000fe200078e0200 */
[----:B------:R-:W-:Y:S01]  /*9270*/  SHF.L.U32 R4, R10, 0x1f, RZ ;  /* 0x0000001f0a047819 */ /* 0x000fe200000006ff */
[----:B0-----:R-:W-:Y:S06]  /*9280*/  @!P0 BRA `(.L_x_190) ;  /* 0x0000000400108947 */ /* 0x001fec0003800000 */
.L_x_203:
[----:B------:R-:W1:Y:S01]  /*9290*/  SYNCS.PHASECHK.TRANS64.TRYWAIT P0, [R7+URZ], R4 ;  /* 0x00000004070075a7 */ /* 0x000e62000800017f */
[----:B0-----:R-:W-:-:S05]  /*92a0*/  VIADD R2, R11, 0x1 ;  /* 0x000000010b027836 */ /* 0x001fca0000000000 */
[----:B------:R-:W-:-:S04]  /*92b0*/  ISETP.NE.AND P1, PT, R2, 0x4, PT ;  /* 0x000000040200780c */ /* 0x000fc80003f25270 */
[----:B------:R-:W-:Y:S02]  /*92c0*/  SEL R3, RZ, 0x1, P1 ;  /* 0x00000001ff037807 */ /* 0x000fe40000800000 */
[----:B------:R-:W-:Y:S02]  /*92d0*/  SEL R9, R2, RZ, P1 ;  /* 0x000000ff02097207 */ /* 0x000fe40000800000 */
[----:B------:R-:W-:-:S03]  /*92e0*/  LOP3.LUT R11, R10, R3, RZ, 0x3c, !PT ;  /* 0x000000030a0b7212 */ /* 0x000fc600078e3cff */
[----:B------:R-:W-:Y:S01]  /*92f0*/  IMAD R6, R9, 0x8, R0 ;  /* 0x0000000809067824 */ /* 0x000fe200078e0200 */
[----:B------:R-:W-:Y:S01]  /*9300*/  SHF.L.U32 R5, R11, 0x1f, RZ ;  /* 0x0000001f0b057819 */ /* 0x000fe200000006ff */
[----:B-1----:R-:W-:Y:S06]  /*9310*/  @!P0 BRA `(.L_x_191) ;  /* 0x0000000400008947 */ /* 0x002fec0003800000 */
.L_x_204:
[----:B------:R-:W1:Y:S01]  /*9320*/  SYNCS.PHASECHK.TRANS64.TRYWAIT P0, [R6+URZ], R5 ;  /* 0x00000005060075a7 */ /* 0x000e62000800017f */
[----:B------:R-:W-:-:S05]  /*9330*/  VIADD R2, R9, 0x1 ;  /* 0x0000000109027836 */ /* 0x000fca0000000000 */
[----:B------:R-:W-:-:S04]  /*9340*/  ISETP.NE.AND P1, PT, R2, 0x4, PT ;  /* 0x000000040200780c */ /* 0x000fc80003f25270 */
[----:B0-----:R-:W-:Y:S02]  /*9350*/  SEL R4, RZ, 0x1, P1 ;  /* 0x00000001ff047807 */ /* 0x001fe40000800000 */
[----:B------:R-:W-:Y:S02]  /*9360*/  SEL R3, R2, RZ, P1 ;  /* 0x000000ff02037207 */ /* 0x000fe40000800000 */
[----:B------:R-:W-:Y:S01]  /*9370*/  LOP3.LUT R4, R11, R4, RZ, 0x3c, !PT ;  /* 0x000000040b047212 */ /* 0x000fe200078e3cff */
[----:B-1----:R-:W-:Y:S06]  /*9380*/  @!P0 BRA `(.L_x_192) ;  /* 0x0000000000f88947 */ /* 0x002fec0003800000 */
.L_x_205:
[----:B------:R-:W-:Y:S01]  /*9390*/  IMAD R3, R3, 0x8, R0 ;  /* 0x0000000803037824 */ /* 0x000fe200078e0200 */
[----:B------:R-:W-:-:S07]  /*93a0*/  SHF.L.U32 R0, R4, 0x1f, RZ ;  /* 0x0000001f04007819 */ /* 0x000fce00000006ff */
.L_x_193:
[----:B-1----:R1:W2:Y:S02]  /*93b0*/  SYNCS.PHASECHK.TRANS64.TRYWAIT P0, [R3+URZ], R0 ;  /* 0x00000000030075a7 */ /* 0x0022a4000800017f */
[----:B--2---:R-:W-:Y:S05]  /*93c0*/  @!P0 NANOSLEEP.SYNCS 0x989680 ;  /* 0x009896800000895d */ /* 0x004fea0003900000 */
[----:B------:R-:W2:Y:S02]  /*93d0*/  @!P0 SYNCS.PHASECHK.TRANS64 P0, [R3+URZ], R0 ;  /* 0x00000000030085a7 */ /* 0x000ea4000800007f */
[----:B--2---:R-:W-:Y:S05]  /*93e0*/  @!P0 BRA `(.L_x_193) ;  /* 0xfffffffc00f08947 */ /* 0x004fea000383ffff */
.L_x_188:
[----:B------:R-:W-:Y:S05]  /*93f0*/  BSYNC B0 ;  /* 0x0000000000007941 */ /* 0x000fea0003800000 */
.L_x_187:
[----:B------:R-:W-:Y:S05]  /*9400*/  EXIT ;  /* 0x000000000000794d */ /* 0x000fea0003800000 */
.L_x_18:
[----:B0-----:R0:W1:Y:S02]  /*9410*/  SYNCS.PHASECHK.TRANS64.TRYWAIT P0, [R15+URZ+-0x8], R12 ;  /* 0xfffff80c0f0075a7 */ /* 0x001064000800017f */
[----:B-1----:R-:W-:Y:S05]  /*9420*/  @!P0 NANOSLEEP.SYNCS 0x989680 ;  /* 0x009896800000895d */ /* 0x002fea0003900000 */
[----:B------:R-:W1:Y:S02]  /*9430*/  @!P0 SYNCS.PHASECHK.TRANS64 P0, [R15+URZ+-0x8], R12 ;  /* 0xfffff80c0f0085a7 */ /* 0x000e64000800007f */
[----:B-1----:R-:W-:Y:S05]  /*9440*/  @!P0 BRA `(.L_x_18) ;  /* 0xfffffffc00f08947 */ /* 0x002fea000383ffff */
[----:B------:R-:W-:Y:S05]  /*9450*/  BRA `(.L_x_194) ;  /* 0xffffff8000c87947 */ /* 0x000fea000383ffff */
.L_x_23:
[----:B-1----:R-:W-:-:S04]  /*9460*/  IMAD.U32 R13, RZ, RZ, UR4 ;  /* 0x00000004ff0d7e24 */ /* 0x002fc8000f8e00ff */
[----:B------:R1:W4:Y:S03]  /*9470*/  SYNCS.PHASECHK.TRANS64.TRYWAIT P0, [R13+URZ], R12 ;  /* 0x0000000c0d0075a7 */ /* 0x000326000800017f */
[----:B----4-:R-:W-:Y:S05]  /*9480*/  @!P0 NANOSLEEP.SYNCS 0x989680 ;  /* 0x009896800000895d */ /* 0x010fea0003900000 */
[----:B------:R-:W4:Y:S02]  /*9490*/  @!P0 SYNCS.PHASECHK.TRANS64 P0, [R13+URZ], R12 ;  /* 0x0000000c0d0085a7 */ /* 0x000f24000800007f */
[----:B----4-:R-:W-:Y:S05]  /*94a0*/  @!P0 BRA `(.L_x_23) ;  /* 0xfffffffc00ec8947 */ /* 0x010fea000383ffff */
[----:B------:R-:W-:Y:S05]  /*94b0*/  BRA `(.L_x_22) ;  /* 0xffffff8400f47947 */ /* 0x000fea000383ffff */
.L_x_29:
[----:B-1----:R-:W-:-:S04]  /*94c0*/  IMAD.U32 R147, RZ, RZ, UR15 ;  /* 0x0000000fff937e24 */ /* 0x002fc8000f8e00ff */
[----:B------:R1:W4:Y:S03]  /*94d0*/  SYNCS.PHASECHK.TRANS64.TRYWAIT P0, [R147+URZ], R146 ;  /* 0x00000092930075a7 */ /* 0x000326000800017f */
[----:B----4-:R-:W-:Y:S05]  /*94e0*/  @!P0 NANOSLEEP.SYNCS 0x989680 ;  /* 0x009896800000895d */ /* 0x010fea0003900000 */
[----:B------:R-:W4:Y:S02]  /*94f0*/  @!P0 SYNCS.PHASECHK.TRANS64 P0, [R147+URZ], R146 ;  /* 0x00000092930085a7 */ /* 0x000f24000800007f */
[----:B----4-:R-:W-:Y:S05]  /*9500*/  @!P0 BRA `(.L_x_29) ;  /* 0xfffffffc00ec8947 */ /* 0x010fea000383ffff */
[----:B------:R-:W-:Y:S05]  /*9510*/  BRA `(.L_x_28) ;  /* 0xffffff90002c7947 */ /* 0x000fea000383ffff */
.L_x_37:
[----:B----4-:R4:W0:Y:S02]  /*9520*/  SYNCS.PHASECHK.TRANS64.TRYWAIT P0, [R15+URZ+0x8], R12 ;  /* 0x0000080c0f0075a7 */ /* 0x010824000800017f */
[----:B0-----:R-:W-:Y:S05]  /*9530*/  @!P0 NANOSLEEP.SYNCS 0x989680 ;  /* 0x009896800000895d */ /* 0x001fea0003900000 */
[----:B------:R-:W0:Y:S02]  /*9540*/  @!P0 SYNCS.PHASECHK.TRANS64 P0, [R15+URZ+0x8], R12 ;  /* 0x0000080c0f0085a7 */ /* 0x000e24000800007f */
[----:B0-----:R-:W-:Y:S05]  /*9550*/  @!P0 BRA `(.L_x_37) ;  /* 0xfffffffc00f08947 */ /* 0x001fea000383ffff */
[----:B------:R-:W-:Y:S05]  /*9560*/  BRA `(.L_x_195) ;  /* 0xffffff9c00707947 */ /* 0x000fea000383ffff */
.L_x_174:
[----:B------:R-:W-:Y:S01]  /*9570*/  BSSY B1, `(.L_x_196) ;  /* 0x0000006000017945 */ /* 0x000fe20003800000 */
[----:B------:R-:W-:-:S07]  /*9580*/  IMAD.MOV.U32 R6, RZ, RZ, -0x1 ;  /* 0xffffffffff067424 */ /* 0x000fce00078e00ff */
[----:B------:R-:W-:Y:S05]  /*9590*/  WARPSYNC.COLLECTIVE R6, `(.L_x_197) ;  /* 0x00000000060c7348 */ /* 0x000fea0003c00000 */
[----:B------:R-:W-:Y:S02]  /*95a0*/  ELECT P1, UR62, PT ;  /* 0x00000000003e782f */ /* 0x000fe40003820000 */
[----:B------:R-:W-:Y:S01]  /*95b0*/  MOV R6, UR62 ;  /* 0x0000003e00067c02 */ /* 0x000fe20008000f00 */
[----:B------:R-:W-:Y:S10]  /*95c0*/  ENDCOLLECTIVE ;  /* 0x000000000000791b */ /* 0x000ff40003800000 */
.L_x_197:
[----:B------:R-:W-:Y:S05]  /*95d0*/  BSYNC B1 ;  /* 0x0000000000017941 */ /* 0x000fea0003800000 */
.L_x_196:
[----:B------:R-:W-:Y:S05]  /*95e0*/  BRA `(.L_x_198) ;  /* 0xffffffec00f47947 */ /* 0x000fea000383ffff */
.L_x_177:
[----:B-1----:R1:W2:Y:S02]  /*95f0*/  SYNCS.PHASECHK.TRANS64.TRYWAIT P1, [R13+URZ+0x20], R6 ;  /* 0x000020060d0075a7 */ /* 0x0022a4000802017f */
[----:B--2---:R-:W-:Y:S05]  /*9600*/  @!P1 NANOSLEEP.SYNCS 0x989680 ;  /* 0x009896800000995d */ /* 0x004fea0003900000 */
[----:B------:R-:W2:Y:S02]  /*9610*/  @!P1 SYNCS.PHASECHK.TRANS64 P1, [R13+URZ+0x20], R6 ;  /* 0x000020060d0095a7 */ /* 0x000ea4000802007f */
[----:B--2---:R-:W-:Y:S05]  /*9620*/  @!P1 BRA `(.L_x_177) ;  /* 0xfffffffc00f09947 */ /* 0x004fea000383ffff */
[----:B------:R-:W-:Y:S05]  /*9630*/  BRA `(.L_x_199) ;  /* 0xfffffff0002c7947 */ /* 0x000fea000383ffff */
.L_x_186:
[----:B------:R-:W-:Y:S01]  /*9640*/  BSSY B0, `(.L_x_200) ;  /* 0x0000006000007945 */ /* 0x000fe20003800000 */
[----:B------:R-:W-:-:S07]  /*9650*/  IMAD.MOV.U32 R6, RZ, RZ, -0x1 ;  /* 0xffffffffff067424 */ /* 0x000fce00078e00ff */
[----:B------:R-:W-:Y:S05]  /*9660*/  WARPSYNC.COLLECTIVE R6, `(.L_x_201) ;  /* 0x00000000060c7348 */ /* 0x000fea0003c00000 */
[----:B------:R-:W-:Y:S02]  /*9670*/  ELECT P1, UR62, PT ;  /* 0x00000000003e782f */ /* 0x000fe40003820000 */
[----:B------:R-:W-:Y:S01]  /*9680*/  MOV R6, UR62 ;  /* 0x0000003e00067c02 */ /* 0x000fe20008000f00 */
[----:B------:R-:W-:Y:S10]  /*9690*/  ENDCOLLECTIVE ;  /* 0x000000000000791b */ /* 0x000ff40003800000 */
.L_x_201:
[----:B------:R-:W-:Y:S05]  /*96a0*/  BSYNC B0 ;  /* 0x0000000000007941 */ /* 0x000fea0003800000 */
.L_x_200:
[----:B------:R-:W-:Y:S01]  /*96b0*/  PLOP3.LUT P0, PT, P1, PT, PT, 0x80, 0x0 ;  /* 0x000000000000781c */ /* 0x000fe20000f0f070 */
[----:B------:R-:W-:-:S12]  /*96c0*/  BRA `(.L_x_202) ;  /* 0xfffffff800987947 */ /* 0x000fd8000383ffff */
.L_x_190:
[----:B0-----:R0:W1:Y:S02]  /*96d0*/  SYNCS.PHASECHK.TRANS64.TRYWAIT P0, [R5+URZ], R2 ;  /* 0x00000002050075a7 */ /* 0x001064000800017f */
[----:B-1----:R-:W-:Y:S05]  /*96e0*/  @!P0 NANOSLEEP.SYNCS 0x989680 ;  /* 0x009896800000895d */ /* 0x002fea0003900000 */
[----:B------:R-:W1:Y:S02]  /*96f0*/  @!P0 SYNCS.PHASECHK.TRANS64 P0, [R5+URZ], R2 ;  /* 0x00000002050085a7 */ /* 0x000e64000800007f */
[----:B-1----:R-:W-:Y:S05]  /*9700*/  @!P0 BRA `(.L_x_190) ;  /* 0xfffffffc00f08947 */ /* 0x002fea000383ffff */
[----:B------:R-:W-:Y:S05]  /*9710*/  BRA `(.L_x_203) ;  /* 0xfffffff800dc7947 */ /* 0x000fea000383ffff */
.L_x_191:
[----:B0-----:R0:W1:Y:S02]  /*9720*/  SYNCS.PHASECHK.TRANS64.TRYWAIT P0, [R7+URZ], R4 ;  /* 0x00000004070075a7 */ /* 0x001064000800017f */
[----:B-1----:R-:W-:Y:S05]  /*9730*/  @!P0 NANOSLEEP.SYNCS 0x989680 ;  /* 0x009896800000895d */ /* 0x002fea0003900000 */
[----:B------:R-:W1:Y:S02]  /*9740*/  @!P0 SYNCS.PHASECHK.TRANS64 P0, [R7+URZ], R4 ;  /* 0x00000004070085a7 */ /* 0x000e64000800007f */
[----:B-1----:R-:W-:Y:S05]  /*9750*/  @!P0 BRA `(.L_x_191) ;  /* 0xfffffffc00f08947 */ /* 0x002fea000383ffff */
[----:B------:R-:W-:Y:S05]  /*9760*/  BRA `(.L_x_204) ;  /* 0xfffffff800ec7947 */ /* 0x000fea000383ffff */
.L_x_192:
[----:B0-----:R0:W1:Y:S02]  /*9770*/  SYNCS.PHASECHK.TRANS64.TRYWAIT P0, [R6+URZ], R5 ;  /* 0x00000005060075a7 */ /* 0x001064000800017f */
[----:B-1----:R-:W-:Y:S05]  /*9780*/  @!P0 NANOSLEEP.SYNCS 0x989680 ;  /* 0x009896800000895d */ /* 0x002fea0003900000 */
[----:B------:R-:W1:Y:S02]  /*9790*/  @!P0 SYNCS.PHASECHK.TRANS64 P0, [R6+URZ], R5 ;  /* 0x00000005060085a7 */ /* 0x000e64000800007f */
[----:B-1----:R-:W-:Y:S05]  /*97a0*/  @!P0 BRA `(.L_x_192) ;  /* 0xfffffffc00f08947 */ /* 0x002fea000383ffff */
[----:B------:R-:W-:Y:S05]  /*97b0*/  BRA `(.L_x_205) ;  /* 0xfffffff800f47947 */ /* 0x000fea000383ffff */
.L_x_206:
[----:B------:R-:W-:-:S00]  /*97c0*/  BRA `(.L_x_206) ;  /* 0xfffffffc00fc7947 */ /* 0x000fc0000383ffff */
[----:B------:R-:W-:-:S00]  /*97d0*/  NOP ;  /* 0x0000000000007918 */ /* 0x000fc00000000000 */
        /* <DEDUP_REMOVED lines=10> */
.L_x_207:


//--------------------- .nv.shared._ZN7cutlass13device_kernelINS_4gemm6kernel13GemmUniversalIN4cute5tupleIJiiiiEEENS1_10collective13CollectiveMmaINS1_37MainloopSm90TmaGmmaWarpSpecializedFP8ILi4ENS5_IJNS4_1CILi2EEESB_NSA_ILi1EEEEEENS1_32KernelTmaWarpSpecializedPingpongEEENS5_IJNSA_ILi64EEENSA_ILi128EEESG_EEENS_12float_e4m3_tENS5_IJlSC_lEEESJ_SK_NS4_8TiledMMAINS4_8MMA_AtomIJNS4_4SM904GMMA31MMA_64x128x32_F32E4M3E4M3_SS_TNILNSO_7ScaleInE1ELSQ_1EEEEEENS4_6LayoutINS5_IJSC_SC_SC_EEENS5_IJNSA_ILi0EEESV_SV_EEEEENS5_IJNS4_10UnderscoreESY_SY_EEEEENS4_23SM90_TMA_LOAD_MULTICASTENS4_14ComposedLayoutINS4_7SwizzleILi2ELi4ELi3EEENS4_18smem_ptr_flag_bitsILi8EEENST_INS5_IJNSA_ILi8EEESG_EEENS5_IJSG_SC_EEEEEEEvNS4_8identityES11_S1B_vS1C_EENS_8epilogue10collective6detail29Sm90TmaWarpSpecializedAdapterINS1F_15DefaultEpilogueISJ_SK_SK_NS1E_6thread17LinearCombinationISJ_Li1EffLNS1J_9ScaleType4KindE0ELNS_15FloatRoundStyleE2ESJ_EENS1_15EpilogueDefaultEEEEEvvEEEEvNT_6ParamsE --------------------------
	.section	.nv.shared._ZN7cutlass13device_kernelINS_4gemm6kernel13GemmUniversalIN4cute5tupleIJiiiiEEENS1_10collective13CollectiveMmaINS1_37MainloopSm90TmaGmmaWarpSpecializedFP8ILi4ENS5_IJNS4_1CILi2EEESB_NSA_ILi1EEEEEENS1_32KernelTmaWarpSpecializedPingpongEEENS5_IJNSA_ILi64EEENSA_ILi128EEESG_EEENS_12float_e4m3_tENS5_IJlSC_lEEESJ_SK_NS4_8TiledMMAINS4_8MMA_AtomIJNS4_4SM904GMMA31MMA_64x128x32_F32E4M3E4M3_SS_TNILNSO_7ScaleInE1ELSQ_1EEEEEENS4_6LayoutINS5_IJSC_SC_SC_EEENS5_IJNSA_ILi0EEESV_SV_EEEEENS5_IJNS4_10UnderscoreESY_SY_EEEEENS4_23SM90_TMA_LOAD_MULTICASTENS4_14ComposedLayoutINS4_7SwizzleILi2ELi4ELi3EEENS4_18smem_ptr_flag_bitsILi8EEENST_INS5_IJNSA_ILi8EEESG_EEENS5_IJSG_SC_EEEEEEEvNS4_8identityES11_S1B_vS1C_EENS_8epilogue10collective6detail29Sm90TmaWarpSpecializedAdapterINS1F_15DefaultEpilogueISJ_SK_SK_NS1E_6thread17LinearCombinationISJ_Li1EffLNS1J_9ScaleType4KindE0ELNS_15FloatRoundStyleE2ESJ_EENS1_15EpilogueDefaultEEEEEvvEEEEvNT_6ParamsE,"aw",@nobits
	.sectionflags	@""
	.align	16
	.zero		1024


//--------------------- .nv.shared.reserved.0     --------------------------
	.section	.nv.shared.reserved.0,"aw",@nobits
	.weak		__nv_reservedSMEM_offset_0_alias
	.size		__nv_reservedSMEM_offset_0_alias, 0, 0
	.other		__nv_reservedSMEM_offset_0_alias,@"STO_CUDA_RESERVED_SHARED STV_DEFAULT"
__nv_reservedSMEM_offset_0_alias:
	.zero		0


//--------------------- .nv.global                --------------------------
	.section	.nv.global,"aw",@nobits
.nv.global:
	.type		_ZN39_INTERNAL_035ad8d5_4_k_cu_ed84022f_37134cute1_E,@object
	.size		_ZN39_INTERNAL_035ad8d5_4_k_cu_ed84022f_37134cute1_E,(_ZN39_INTERNAL_035ad8d5_4_k_cu_ed84022f_37134cuda3std3__45__cpo6cbeginE - _ZN39_INTERNAL_035ad8d5_4_k_cu_ed84022f_37134cute1_E)
_ZN39_INTERNAL_035ad8d5_4_k_cu_ed84022f_37134cute1_E:
	.zero		1
	.type		_ZN39_INTERNAL_035ad8d5_4_k_cu_ed84022f_37134cuda3std3__45__cpo6cbeginE,@object
	.size		_ZN39_INTERNAL_035ad8d5_4_k_cu_ed84022f_37134cuda3std3__45__cpo6cbeginE,(_ZN39_INTERNAL_035ad8d5_4_k_cu_ed84022f_37134cuda3std3__48in_placeE - _ZN39_INTERNAL_035ad8d5_4_k_cu_ed84022f_37134cuda3std3__45__cpo6cbeginE)
_ZN39_INTERNAL_035ad8d5_4_k_cu_ed84022f_37134cuda3std3__45__cpo6cbeginE:
	.zero		1
	.type		_ZN39_INTERNAL_035ad8d5_4_k_cu_ed84022f_37134cuda3std3__48in_placeE,@object
	.size		_ZN39_INTERNAL_035ad8d5_4_k_cu_ed84022f_37134cuda3std3__48in_placeE,(_ZN39_INTERNAL_035ad8d5_4_k_cu_ed84022f_37134cuda3std6ranges3__45__cpo9iter_moveE - _ZN39_INTERNAL_035ad8d5_4_k_cu_ed84022f_37134cuda3std3__48in_placeE)
_ZN39_INTERNAL_035ad8d5_4_k_cu_ed84022f_37134cuda3std3__48in_placeE:
	.zero		1
	.type		_ZN39_INTERNAL_035ad8d5_4_k_cu_ed84022f_37134cuda3std6ranges3__45__cpo9iter_moveE,@object
	.size		_ZN39_INTERNAL_035ad8d5_4_k_cu_ed84022f_37134cuda3std6ranges3__45__cpo9iter_moveE,(_ZN39_INTERNAL_035ad8d5_4_k_cu_ed84022f_37134cuda3std3__45__cpo5beginE - _ZN39_INTERNAL_035ad8d5_4_k_cu_ed84022f_37134cuda3std6ranges3__45__cpo9iter_moveE)
_ZN39_INTERNAL_035ad8d5_4_k_cu_ed84022f_37134cuda3std6ranges3__45__cpo9iter_moveE:
	.zero		1
	.type		_ZN39_INTERNAL_035ad8d5_4_k_cu_ed84022f_37134cuda3std3__45__cpo5beginE,@object
	.size		_ZN39_INTERNAL_035ad8d5_4_k_cu_ed84022f_37134cuda3std3__45__cpo5beginE,(_ZN39_INTERNAL_035ad8d5_4_k_cu_ed84022f_37134cuda3std3__441_GLOBAL__N__035ad8d5_4_k_cu_ed84022f_37136ignoreE - _ZN39_INTERNAL_035ad8d5_4_k_cu_ed84022f_37134cuda3std3__45__cpo5beginE)
_ZN39_INTERNAL_035ad8d5_4_k_cu_ed84022f_37134cuda3std3__45__cpo5beginE:
	.zero		1
	.type		_ZN39_INTERNAL_035ad8d5_4_k_cu_ed84022f_37134cuda3std3__441_GLOBAL__N__035ad8d5_4_k_cu_ed84022f_37136ignoreE,@object
	.size		_ZN39_INTERNAL_035ad8d5_4_k_cu_ed84022f_37134cuda3std3__441_GLOBAL__N__035ad8d5_4_k_cu_ed84022f_37136ignoreE,(_ZN39_INTERNAL_035ad8d5_4_k_cu_ed84022f_37134cute7productE - _ZN39_INTERNAL_035ad8d5_4_k_cu_ed84022f_37134cuda3std3__441_GLOBAL__N__035ad8d5_4_k_cu_ed84022f_37136ignoreE)
_ZN39_INTERNAL_035ad8d5_4_k_cu_ed84022f_37134cuda3std3__441_GLOBAL__N__035ad8d5_4_k_cu_ed84022f_37136ignoreE:
	.zero		1
	.type		_ZN39_INTERNAL_035ad8d5_4_k_cu_ed84022f_37134cute7productE,@object
	.size		_ZN39_INTERNAL_035ad8d5_4_k_cu_ed84022f_37134cute7productE,(_ZN39_INTERNAL_035ad8d5_4_k_cu_ed84022f_37134cuda3std3__45__cpo3endE - _ZN39_INTERNAL_035ad8d5_4_k_cu_ed84022f_37134cute7productE)
_ZN39_INTERNAL_035ad8d5_4_k_cu_ed84022f_37134cute7productE:
	.zero		1
	.type		_ZN39_INTERNAL_035ad8d5_4_k_cu_ed84022f_37134cuda3std3__45__cpo3endE,@object
	.size		_ZN39_INTERNAL_035ad8d5_4_k_cu_ed84022f_37134cuda3std3__45__cpo3endE,(_ZN39_INTERNAL_035ad8d5_4_k_cu_ed84022f_37134cuda3std3__419piecewise_constructE - _ZN39_INTERNAL_035ad8d5_4_k_cu_ed84022f_37134cuda3std3__45__cpo3endE)
_ZN39_INTERNAL_035ad8d5_4_k_cu_ed84022f_37134cuda3std3__45__cpo3endE:
	.zero		1
	.type		_ZN39_INTERNAL_035ad8d5_4_k_cu_ed84022f_37134cuda3std3__419piecewise_constructE,@object
	.size		_ZN39_INTERNAL_035ad8d5_4_k_cu_ed84022f_37134cuda3std3__419piecewise_constructE,(_ZN39_INTERNAL_035ad8d5_4_k_cu_ed84022f_37134cuda3std3__45__cpo4cendE - _ZN39_INTERNAL_035ad8d5_4_k_cu_ed84022f_37134cuda3std3__419piecewise_constructE)
_ZN39_INTERNAL_035ad8d5_4_k_cu_ed84022f_37134cuda3std3__419piecewise_constructE:
	.zero		1
	.type		_ZN39_INTERNAL_035ad8d5_4_k_cu_ed84022f_37134cuda3std3__45__cpo4cendE,@object
	.size		_ZN39_INTERNAL_035ad8d5_4_k_cu_ed84022f_37134cuda3std3__45__cpo4cendE,(_ZN39_INTERNAL_035ad8d5_4_k_cu_ed84022f_37134cuda3std6ranges3__45__cpo4swapE - _ZN39_INTERNAL_035ad8d5_4_k_cu_ed84022f_37134cuda3std3__45__cpo4cendE)
_ZN39_INTERNAL_035ad8d5_4_k_cu_ed84022f_37134cuda3std3__45__cpo4cendE:
	.zero		1
	.type		_ZN39_INTERNAL_035ad8d5_4_k_cu_ed84022f_37134cuda3std6ranges3__45__cpo4swapE,@object
	.size		_ZN39_INTERNAL_035ad8d5_4_k_cu_ed84022f_37134cuda3std6ranges3__45__cpo4swapE,(.L_7 - _ZN39_INTERNAL_035ad8d5_4_k_cu_ed84022f_37134cuda3std6ranges3__45__cpo4swapE)
_ZN39_INTERNAL_035ad8d5_4_k_cu_ed84022f_37134cuda3std6ranges3__45__cpo4swapE:
	.zero		1
.L_7:


//--------------------- .nv.constant0._ZN7cutlass13device_kernelINS_4gemm6kernel13GemmUniversalIN4cute5tupleIJiiiiEEENS1_10collective13CollectiveMmaINS1_37MainloopSm90TmaGmmaWarpSpecializedFP8ILi4ENS5_IJNS4_1CILi2EEESB_NSA_ILi1EEEEEENS1_32KernelTmaWarpSpecializedPingpongEEENS5_IJNSA_ILi64EEENSA_ILi128EEESG_EEENS_12float_e4m3_tENS5_IJlSC_lEEESJ_SK_NS4_8TiledMMAINS4_8MMA_AtomIJNS4_4SM904GMMA31MMA_64x128x32_F32E4M3E4M3_SS_TNILNSO_7ScaleInE1ELSQ_1EEEEEENS4_6LayoutINS5_IJSC_SC_SC_EEENS5_IJNSA_ILi0EEESV_SV_EEEEENS5_IJNS4_10UnderscoreESY_SY_EEEEENS4_23SM90_TMA_LOAD_MULTICASTENS4_14ComposedLayoutINS4_7SwizzleILi2ELi4ELi3EEENS4_18smem_ptr_flag_bitsILi8EEENST_INS5_IJNSA_ILi8EEESG_EEENS5_IJSG_SC_EEEEEEEvNS4_8identityES11_S1B_vS1C_EENS_8epilogue10collective6detail29Sm90TmaWarpSpecializedAdapterINS1F_15DefaultEpilogueISJ_SK_SK_NS1E_6thread17LinearCombinationISJ_Li1EffLNS1J_9ScaleType4KindE0ELNS_15FloatRoundStyleE2ESJ_EENS1_15EpilogueDefaultEEEEEvvEEEEvNT_6ParamsE --------------------------
	.section	.nv.constant0._ZN7cutlass13device_kernelINS_4gemm6kernel13GemmUniversalIN4cute5tupleIJiiiiEEENS1_10collective13CollectiveMmaINS1_37MainloopSm90TmaGmmaWarpSpecializedFP8ILi4ENS5_IJNS4_1CILi2EEESB_NSA_ILi1EEEEEENS1_32KernelTmaWarpSpecializedPingpongEEENS5_IJNSA_ILi64EEENSA_ILi128EEESG_EEENS_12float_e4m3_tENS5_IJlSC_lEEESJ_SK_NS4_8TiledMMAINS4_8MMA_AtomIJNS4_4SM904GMMA31MMA_64x128x32_F32E4M3E4M3_SS_TNILNSO_7ScaleInE1ELSQ_1EEEEEENS4_6LayoutINS5_IJSC_SC_SC_EEENS5_IJNSA_ILi0EEESV_SV_EEEEENS5_IJNS4_10UnderscoreESY_SY_EEEEENS4_23SM90_TMA_LOAD_MULTICASTENS4_14ComposedLayoutINS4_7SwizzleILi2ELi4ELi3EEENS4_18smem_ptr_flag_bitsILi8EEENST_INS5_IJNSA_ILi8EEESG_EEENS5_IJSG_SC_EEEEEEEvNS4_8identityES11_S1B_vS1C_EENS_8epilogue10collective6detail29Sm90TmaWarpSpecializedAdapterINS1F_15DefaultEpilogueISJ_SK_SK_NS1E_6thread17LinearCombinationISJ_Li1EffLNS1J_9ScaleType4KindE0ELNS_15FloatRoundStyleE2ESJ_EENS1_15EpilogueDefaultEEEEEvvEEEEvNT_6ParamsE,"a",@progbits
	.sectionflags	@""
	.align	4
.nv.constant0._ZN7cutlass13device_kernelINS_4gemm6kernel13GemmUniversalIN4cute5tupleIJiiiiEEENS1_10collective13CollectiveMmaINS1_37MainloopSm90TmaGmmaWarpSpecializedFP8ILi4ENS5_IJNS4_1CILi2EEESB_NSA_ILi1EEEEEENS1_32KernelTmaWarpSpecializedPingpongEEENS5_IJNSA_ILi64EEENSA_ILi128EEESG_EEENS_12float_e4m3_tENS5_IJlSC_lEEESJ_SK_NS4_8TiledMMAINS4_8MMA_AtomIJNS4_4SM904GMMA31MMA_64x128x32_F32E4M3E4M3_SS_TNILNSO_7ScaleInE1ELSQ_1EEEEEENS4_6LayoutINS5_IJSC_SC_SC_EEENS5_IJNSA_ILi0EEESV_SV_EEEEENS5_IJNS4_10UnderscoreESY_SY_EEEEENS4_23SM90_TMA_LOAD_MULTICASTENS4_14ComposedLayoutINS4_7SwizzleILi2ELi4ELi3EEENS4_18smem_ptr_flag_bitsILi8EEENST_INS5_IJNSA_ILi8EEESG_EEENS5_IJSG_SC_EEEEEEEvNS4_8identityES11_S1B_vS1C_EENS_8epilogue10collective6detail29Sm90TmaWarpSpecializedAdapterINS1F_15DefaultEpilogueISJ_SK_SK_NS1E_6thread17LinearCombinationISJ_Li1EffLNS1J_9ScaleType4KindE0ELNS_15FloatRoundStyleE2ESJ_EENS1_15EpilogueDefaultEEEEEvvEEEEvNT_6ParamsE:
	.zero		1664


//--------------------- SYMBOLS --------------------------

	.type		.nv.reservedSmem.offset0,@object
	.size		.nv.reservedSmem.offset0,0x4
